//
// Generated by NVIDIA NVVM Compiler
//
// Compiler Build ID: CL-36424714
// Cuda compilation tools, release 13.0, V13.0.88
// Based on NVVM 20.0.0
//

.version 9.0
.target sm_100
.address_size 64

	// .globl	_Z12gpu_functionP7double3
.func  (.param .align 16 .b8 func_retval0[16]) __internal_trig_reduction_slowpathd
(
	.param .b64 __internal_trig_reduction_slowpathd_param_0
)
;
.func  (.param .b64 func_retval0) __internal_accurate_pow
(
	.param .b64 __internal_accurate_pow_param_0
)
;
.global .align 4 .b8 precalc_xorwow_matrix[102400];
.global .align 4 .b8 precalc_xorwow_offset_matrix[102400];
.global .align 4 .b8 mrg32k3aM1[2304];
.global .align 4 .b8 mrg32k3aM2[2304];
.global .align 4 .b8 mrg32k3aM1SubSeq[2016];
.global .align 4 .b8 mrg32k3aM2SubSeq[2016];
.global .align 4 .b8 mrg32k3aM1Seq[2304];
.global .align 4 .b8 mrg32k3aM2Seq[2304];
.const .align 8 .b8 __cr_lgamma_table[72];
.global .align 8 .b8 __cudart_i2opi_d[144] = {8, 93, 141, 31, 177, 95, 251, 107, 234, 146, 82, 138, 247, 57, 7, 61, 123, 241, 229, 235, 199, 186, 39, 117, 45, 234, 95, 158, 102, 63, 70, 79, 183, 9, 203, 39, 207, 126, 54, 109, 31, 109, 10, 90, 139, 17, 47, 239, 15, 152, 5, 222, 255, 151, 248, 31, 59, 40, 249, 189, 139, 95, 132, 156, 244, 57, 83, 131, 57, 214, 145, 57, 65, 126, 95, 180, 38, 112, 156, 233, 132, 68, 187, 46, 245, 53, 130, 232, 62, 167, 41, 177, 28, 235, 29, 254, 28, 146, 209, 9, 234, 46, 73, 6, 224, 210, 77, 66, 58, 110, 36, 183, 97, 197, 187, 222, 171, 99, 81, 254, 65, 144, 67, 60, 153, 149, 98, 219, 192, 221, 52, 245, 209, 87, 39, 252, 41, 21, 68, 78, 110, 131, 249, 162};
.global .align 16 .b8 __cudart_sin_cos_coeffs[128] = {70, 210, 176, 44, 241, 229, 90, 190, 146, 227, 172, 105, 227, 29, 199, 62, 161, 98, 219, 25, 160, 1, 42, 191, 24, 8, 17, 17, 17, 17, 129, 63, 84, 85, 85, 85, 85, 85, 197, 191, 0, 0, 0, 0, 0, 0, 0, 0, 0, 0, 0, 0, 0, 0, 0, 0, 100, 129, 253, 32, 131, 255, 168, 189, 40, 133, 239, 193, 167, 238, 33, 62, 217, 230, 6, 142, 79, 126, 146, 190, 233, 188, 221, 25, 160, 1, 250, 62, 71, 93, 193, 22, 108, 193, 86, 191, 81, 85, 85, 85, 85, 85, 165, 63, 0, 0, 0, 0, 0, 0, 224, 191, 0, 0, 0, 0, 0, 0, 240, 63};

.visible .entry _Z12gpu_functionP7double3(
	.param .u64 .ptr .align 1 _Z12gpu_functionP7double3_param_0
)
{
	.local .align 8 .b8 	__local_depot0[1008];
	.reg .b64 	%SP;
	.reg .b64 	%SPL;
	.reg .pred 	%p<223>;
	.reg .b32 	%r<1399>;
	.reg .b64 	%rd<146>;
	.reg .b64 	%fd<547>;

	mov.u64 	%SPL, __local_depot0;
	ld.param.u64 	%rd53, [_Z12gpu_functionP7double3_param_0];
	cvta.to.global.u64 	%rd54, %rd53;
	add.u64 	%rd1, %SPL, 0;
	add.u64 	%rd2, %SPL, 48;
	mov.u32 	%r598, %ctaid.x;
	mov.u32 	%r599, %ntid.x;
	mov.u32 	%r600, %tid.x;
	mov.u32 	%r601, %ctaid.y;
	mov.u32 	%r602, %ntid.y;
	mov.u32 	%r603, %tid.y;
	mad.lo.s32 	%r604, %r601, %r602, %r603;
	mov.u32 	%r605, %nctaid.x;
	mad.lo.s32 	%r606, %r604, %r605, %r598;
	mad.lo.s32 	%r607, %r606, %r599, %r600;
	cvt.s64.s32 	%rd3, %r607;
	mul.wide.s32 	%rd57, %r607, 24;
	add.s64 	%rd4, %rd54, %rd57;
	mov.b64 	%rd58, 0;
	st.global.u64 	[%rd4], %rd58;
	st.global.u64 	[%rd4+8], %rd58;
	st.global.u64 	[%rd4+16], %rd58;
	mov.b32 	%r1106, 1593684748;
	mov.b32 	%r608, 832094735;
	st.local.v2.u32 	[%rd1], {%r608, %r1106};
	mov.b32 	%r1104, -123459836;
	mov.b32 	%r1105, 1111207954;
	st.local.v2.u32 	[%rd1+8], {%r1105, %r1104};
	mov.b32 	%r1102, 1476011280;
	mov.b32 	%r1103, -589760388;
	st.local.v2.u32 	[%rd1+16], {%r1103, %r1102};
	setp.eq.s32 	%p22, %r607, 0;
	@%p22 bra 	$L__BB0_115;
	mov.b32 	%r1089, 0;
	mov.b32 	%r1106, 1593684748;
	mov.b32 	%r1105, 1111207954;
	mov.b32 	%r1104, -123459836;
	mov.b32 	%r1103, -589760388;
	mov.b32 	%r1102, 1476011280;
	mov.u64 	%rd133, %rd3;
$L__BB0_2:
	mov.u64 	%rd5, %rd133;
	and.b64  	%rd6, %rd5, 3;
	setp.eq.s64 	%p23, %rd6, 0;
	@%p23 bra 	$L__BB0_114;
	mul.wide.u32 	%rd59, %r1089, 3200;
	mov.u64 	%rd60, precalc_xorwow_matrix;
	add.s64 	%rd7, %rd60, %rd59;
	mov.b32 	%r1102, 0;
	mov.u32 	%r1103, %r1102;
	mov.u32 	%r1104, %r1102;
	mov.u32 	%r1105, %r1102;
	mov.u32 	%r1106, %r1102;
	mov.u32 	%r1095, %r1102;
$L__BB0_4:
	mul.wide.u32 	%rd61, %r1095, 4;
	add.s64 	%rd62, %rd1, %rd61;
	ld.local.u32 	%r13, [%rd62+4];
	shl.b32 	%r14, %r1095, 5;
	mov.b32 	%r1101, 0;
$L__BB0_5:
	.pragma "nounroll";
	shr.u32 	%r617, %r13, %r1101;
	and.b32  	%r618, %r617, 1;
	setp.eq.b32 	%p24, %r618, 1;
	not.pred 	%p25, %p24;
	add.s32 	%r619, %r14, %r1101;
	mul.lo.s32 	%r620, %r619, 5;
	mul.wide.u32 	%rd63, %r620, 4;
	add.s64 	%rd8, %rd7, %rd63;
	@%p25 bra 	$L__BB0_7;
	ld.global.u32 	%r621, [%rd8];
	xor.b32  	%r1106, %r1106, %r621;
	ld.global.u32 	%r622, [%rd8+4];
	xor.b32  	%r1105, %r1105, %r622;
	ld.global.u32 	%r623, [%rd8+8];
	xor.b32  	%r1104, %r1104, %r623;
	ld.global.u32 	%r624, [%rd8+12];
	xor.b32  	%r1103, %r1103, %r624;
	ld.global.u32 	%r625, [%rd8+16];
	xor.b32  	%r1102, %r1102, %r625;
$L__BB0_7:
	and.b32  	%r627, %r617, 2;
	setp.eq.s32 	%p26, %r627, 0;
	@%p26 bra 	$L__BB0_9;
	ld.global.u32 	%r628, [%rd8+20];
	xor.b32  	%r1106, %r1106, %r628;
	ld.global.u32 	%r629, [%rd8+24];
	xor.b32  	%r1105, %r1105, %r629;
	ld.global.u32 	%r630, [%rd8+28];
	xor.b32  	%r1104, %r1104, %r630;
	ld.global.u32 	%r631, [%rd8+32];
	xor.b32  	%r1103, %r1103, %r631;
	ld.global.u32 	%r632, [%rd8+36];
	xor.b32  	%r1102, %r1102, %r632;
$L__BB0_9:
	and.b32  	%r634, %r617, 4;
	setp.eq.s32 	%p27, %r634, 0;
	@%p27 bra 	$L__BB0_11;
	ld.global.u32 	%r635, [%rd8+40];
	xor.b32  	%r1106, %r1106, %r635;
	ld.global.u32 	%r636, [%rd8+44];
	xor.b32  	%r1105, %r1105, %r636;
	ld.global.u32 	%r637, [%rd8+48];
	xor.b32  	%r1104, %r1104, %r637;
	ld.global.u32 	%r638, [%rd8+52];
	xor.b32  	%r1103, %r1103, %r638;
	ld.global.u32 	%r639, [%rd8+56];
	xor.b32  	%r1102, %r1102, %r639;
$L__BB0_11:
	and.b32  	%r641, %r617, 8;
	setp.eq.s32 	%p28, %r641, 0;
	@%p28 bra 	$L__BB0_13;
	ld.global.u32 	%r642, [%rd8+60];
	xor.b32  	%r1106, %r1106, %r642;
	ld.global.u32 	%r643, [%rd8+64];
	xor.b32  	%r1105, %r1105, %r643;
	ld.global.u32 	%r644, [%rd8+68];
	xor.b32  	%r1104, %r1104, %r644;
	ld.global.u32 	%r645, [%rd8+72];
	xor.b32  	%r1103, %r1103, %r645;
	ld.global.u32 	%r646, [%rd8+76];
	xor.b32  	%r1102, %r1102, %r646;
$L__BB0_13:
	and.b32  	%r648, %r617, 16;
	setp.eq.s32 	%p29, %r648, 0;
	@%p29 bra 	$L__BB0_15;
	ld.global.u32 	%r649, [%rd8+80];
	xor.b32  	%r1106, %r1106, %r649;
	ld.global.u32 	%r650, [%rd8+84];
	xor.b32  	%r1105, %r1105, %r650;
	ld.global.u32 	%r651, [%rd8+88];
	xor.b32  	%r1104, %r1104, %r651;
	ld.global.u32 	%r652, [%rd8+92];
	xor.b32  	%r1103, %r1103, %r652;
	ld.global.u32 	%r653, [%rd8+96];
	xor.b32  	%r1102, %r1102, %r653;
$L__BB0_15:
	and.b32  	%r655, %r617, 32;
	setp.eq.s32 	%p30, %r655, 0;
	@%p30 bra 	$L__BB0_17;
	ld.global.u32 	%r656, [%rd8+100];
	xor.b32  	%r1106, %r1106, %r656;
	ld.global.u32 	%r657, [%rd8+104];
	xor.b32  	%r1105, %r1105, %r657;
	ld.global.u32 	%r658, [%rd8+108];
	xor.b32  	%r1104, %r1104, %r658;
	ld.global.u32 	%r659, [%rd8+112];
	xor.b32  	%r1103, %r1103, %r659;
	ld.global.u32 	%r660, [%rd8+116];
	xor.b32  	%r1102, %r1102, %r660;
$L__BB0_17:
	and.b32  	%r662, %r617, 64;
	setp.eq.s32 	%p31, %r662, 0;
	@%p31 bra 	$L__BB0_19;
	ld.global.u32 	%r663, [%rd8+120];
	xor.b32  	%r1106, %r1106, %r663;
	ld.global.u32 	%r664, [%rd8+124];
	xor.b32  	%r1105, %r1105, %r664;
	ld.global.u32 	%r665, [%rd8+128];
	xor.b32  	%r1104, %r1104, %r665;
	ld.global.u32 	%r666, [%rd8+132];
	xor.b32  	%r1103, %r1103, %r666;
	ld.global.u32 	%r667, [%rd8+136];
	xor.b32  	%r1102, %r1102, %r667;
$L__BB0_19:
	and.b32  	%r669, %r617, 128;
	setp.eq.s32 	%p32, %r669, 0;
	@%p32 bra 	$L__BB0_21;
	ld.global.u32 	%r670, [%rd8+140];
	xor.b32  	%r1106, %r1106, %r670;
	ld.global.u32 	%r671, [%rd8+144];
	xor.b32  	%r1105, %r1105, %r671;
	ld.global.u32 	%r672, [%rd8+148];
	xor.b32  	%r1104, %r1104, %r672;
	ld.global.u32 	%r673, [%rd8+152];
	xor.b32  	%r1103, %r1103, %r673;
	ld.global.u32 	%r674, [%rd8+156];
	xor.b32  	%r1102, %r1102, %r674;
$L__BB0_21:
	and.b32  	%r676, %r617, 256;
	setp.eq.s32 	%p33, %r676, 0;
	@%p33 bra 	$L__BB0_23;
	ld.global.u32 	%r677, [%rd8+160];
	xor.b32  	%r1106, %r1106, %r677;
	ld.global.u32 	%r678, [%rd8+164];
	xor.b32  	%r1105, %r1105, %r678;
	ld.global.u32 	%r679, [%rd8+168];
	xor.b32  	%r1104, %r1104, %r679;
	ld.global.u32 	%r680, [%rd8+172];
	xor.b32  	%r1103, %r1103, %r680;
	ld.global.u32 	%r681, [%rd8+176];
	xor.b32  	%r1102, %r1102, %r681;
$L__BB0_23:
	and.b32  	%r683, %r617, 512;
	setp.eq.s32 	%p34, %r683, 0;
	@%p34 bra 	$L__BB0_25;
	ld.global.u32 	%r684, [%rd8+180];
	xor.b32  	%r1106, %r1106, %r684;
	ld.global.u32 	%r685, [%rd8+184];
	xor.b32  	%r1105, %r1105, %r685;
	ld.global.u32 	%r686, [%rd8+188];
	xor.b32  	%r1104, %r1104, %r686;
	ld.global.u32 	%r687, [%rd8+192];
	xor.b32  	%r1103, %r1103, %r687;
	ld.global.u32 	%r688, [%rd8+196];
	xor.b32  	%r1102, %r1102, %r688;
$L__BB0_25:
	and.b32  	%r690, %r617, 1024;
	setp.eq.s32 	%p35, %r690, 0;
	@%p35 bra 	$L__BB0_27;
	ld.global.u32 	%r691, [%rd8+200];
	xor.b32  	%r1106, %r1106, %r691;
	ld.global.u32 	%r692, [%rd8+204];
	xor.b32  	%r1105, %r1105, %r692;
	ld.global.u32 	%r693, [%rd8+208];
	xor.b32  	%r1104, %r1104, %r693;
	ld.global.u32 	%r694, [%rd8+212];
	xor.b32  	%r1103, %r1103, %r694;
	ld.global.u32 	%r695, [%rd8+216];
	xor.b32  	%r1102, %r1102, %r695;
$L__BB0_27:
	and.b32  	%r697, %r617, 2048;
	setp.eq.s32 	%p36, %r697, 0;
	@%p36 bra 	$L__BB0_29;
	ld.global.u32 	%r698, [%rd8+220];
	xor.b32  	%r1106, %r1106, %r698;
	ld.global.u32 	%r699, [%rd8+224];
	xor.b32  	%r1105, %r1105, %r699;
	ld.global.u32 	%r700, [%rd8+228];
	xor.b32  	%r1104, %r1104, %r700;
	ld.global.u32 	%r701, [%rd8+232];
	xor.b32  	%r1103, %r1103, %r701;
	ld.global.u32 	%r702, [%rd8+236];
	xor.b32  	%r1102, %r1102, %r702;
$L__BB0_29:
	and.b32  	%r704, %r617, 4096;
	setp.eq.s32 	%p37, %r704, 0;
	@%p37 bra 	$L__BB0_31;
	ld.global.u32 	%r705, [%rd8+240];
	xor.b32  	%r1106, %r1106, %r705;
	ld.global.u32 	%r706, [%rd8+244];
	xor.b32  	%r1105, %r1105, %r706;
	ld.global.u32 	%r707, [%rd8+248];
	xor.b32  	%r1104, %r1104, %r707;
	ld.global.u32 	%r708, [%rd8+252];
	xor.b32  	%r1103, %r1103, %r708;
	ld.global.u32 	%r709, [%rd8+256];
	xor.b32  	%r1102, %r1102, %r709;
$L__BB0_31:
	and.b32  	%r711, %r617, 8192;
	setp.eq.s32 	%p38, %r711, 0;
	@%p38 bra 	$L__BB0_33;
	ld.global.u32 	%r712, [%rd8+260];
	xor.b32  	%r1106, %r1106, %r712;
	ld.global.u32 	%r713, [%rd8+264];
	xor.b32  	%r1105, %r1105, %r713;
	ld.global.u32 	%r714, [%rd8+268];
	xor.b32  	%r1104, %r1104, %r714;
	ld.global.u32 	%r715, [%rd8+272];
	xor.b32  	%r1103, %r1103, %r715;
	ld.global.u32 	%r716, [%rd8+276];
	xor.b32  	%r1102, %r1102, %r716;
$L__BB0_33:
	and.b32  	%r718, %r617, 16384;
	setp.eq.s32 	%p39, %r718, 0;
	@%p39 bra 	$L__BB0_35;
	ld.global.u32 	%r719, [%rd8+280];
	xor.b32  	%r1106, %r1106, %r719;
	ld.global.u32 	%r720, [%rd8+284];
	xor.b32  	%r1105, %r1105, %r720;
	ld.global.u32 	%r721, [%rd8+288];
	xor.b32  	%r1104, %r1104, %r721;
	ld.global.u32 	%r722, [%rd8+292];
	xor.b32  	%r1103, %r1103, %r722;
	ld.global.u32 	%r723, [%rd8+296];
	xor.b32  	%r1102, %r1102, %r723;
$L__BB0_35:
	and.b32  	%r725, %r617, 32768;
	setp.eq.s32 	%p40, %r725, 0;
	@%p40 bra 	$L__BB0_37;
	ld.global.u32 	%r726, [%rd8+300];
	xor.b32  	%r1106, %r1106, %r726;
	ld.global.u32 	%r727, [%rd8+304];
	xor.b32  	%r1105, %r1105, %r727;
	ld.global.u32 	%r728, [%rd8+308];
	xor.b32  	%r1104, %r1104, %r728;
	ld.global.u32 	%r729, [%rd8+312];
	xor.b32  	%r1103, %r1103, %r729;
	ld.global.u32 	%r730, [%rd8+316];
	xor.b32  	%r1102, %r1102, %r730;
$L__BB0_37:
	add.s32 	%r1101, %r1101, 16;
	setp.ne.s32 	%p41, %r1101, 32;
	@%p41 bra 	$L__BB0_5;
	mad.lo.s32 	%r731, %r1095, -31, %r14;
	add.s32 	%r1095, %r731, 1;
	setp.ne.s32 	%p42, %r1095, 5;
	@%p42 bra 	$L__BB0_4;
	st.local.u32 	[%rd1+4], %r1106;
	st.local.v2.u32 	[%rd1+8], {%r1105, %r1104};
	st.local.v2.u32 	[%rd1+16], {%r1103, %r1102};
	setp.eq.s64 	%p43, %rd6, 1;
	@%p43 bra 	$L__BB0_114;
	mov.b32 	%r1102, 0;
	mov.u32 	%r1103, %r1102;
	mov.u32 	%r1104, %r1102;
	mov.u32 	%r1105, %r1102;
	mov.u32 	%r1106, %r1102;
	mov.u32 	%r1187, %r1102;
$L__BB0_41:
	mul.wide.u32 	%rd64, %r1187, 4;
	add.s64 	%rd65, %rd1, %rd64;
	ld.local.u32 	%r189, [%rd65+4];
	shl.b32 	%r190, %r1187, 5;
	mov.b32 	%r1193, 0;
$L__BB0_42:
	.pragma "nounroll";
	shr.u32 	%r734, %r189, %r1193;
	and.b32  	%r735, %r734, 1;
	setp.eq.b32 	%p44, %r735, 1;
	not.pred 	%p45, %p44;
	add.s32 	%r736, %r190, %r1193;
	mul.lo.s32 	%r737, %r736, 5;
	mul.wide.u32 	%rd66, %r737, 4;
	add.s64 	%rd9, %rd7, %rd66;
	@%p45 bra 	$L__BB0_44;
	ld.global.u32 	%r738, [%rd9];
	xor.b32  	%r1106, %r1106, %r738;
	ld.global.u32 	%r739, [%rd9+4];
	xor.b32  	%r1105, %r1105, %r739;
	ld.global.u32 	%r740, [%rd9+8];
	xor.b32  	%r1104, %r1104, %r740;
	ld.global.u32 	%r741, [%rd9+12];
	xor.b32  	%r1103, %r1103, %r741;
	ld.global.u32 	%r742, [%rd9+16];
	xor.b32  	%r1102, %r1102, %r742;
$L__BB0_44:
	and.b32  	%r744, %r734, 2;
	setp.eq.s32 	%p46, %r744, 0;
	@%p46 bra 	$L__BB0_46;
	ld.global.u32 	%r745, [%rd9+20];
	xor.b32  	%r1106, %r1106, %r745;
	ld.global.u32 	%r746, [%rd9+24];
	xor.b32  	%r1105, %r1105, %r746;
	ld.global.u32 	%r747, [%rd9+28];
	xor.b32  	%r1104, %r1104, %r747;
	ld.global.u32 	%r748, [%rd9+32];
	xor.b32  	%r1103, %r1103, %r748;
	ld.global.u32 	%r749, [%rd9+36];
	xor.b32  	%r1102, %r1102, %r749;
$L__BB0_46:
	and.b32  	%r751, %r734, 4;
	setp.eq.s32 	%p47, %r751, 0;
	@%p47 bra 	$L__BB0_48;
	ld.global.u32 	%r752, [%rd9+40];
	xor.b32  	%r1106, %r1106, %r752;
	ld.global.u32 	%r753, [%rd9+44];
	xor.b32  	%r1105, %r1105, %r753;
	ld.global.u32 	%r754, [%rd9+48];
	xor.b32  	%r1104, %r1104, %r754;
	ld.global.u32 	%r755, [%rd9+52];
	xor.b32  	%r1103, %r1103, %r755;
	ld.global.u32 	%r756, [%rd9+56];
	xor.b32  	%r1102, %r1102, %r756;
$L__BB0_48:
	and.b32  	%r758, %r734, 8;
	setp.eq.s32 	%p48, %r758, 0;
	@%p48 bra 	$L__BB0_50;
	ld.global.u32 	%r759, [%rd9+60];
	xor.b32  	%r1106, %r1106, %r759;
	ld.global.u32 	%r760, [%rd9+64];
	xor.b32  	%r1105, %r1105, %r760;
	ld.global.u32 	%r761, [%rd9+68];
	xor.b32  	%r1104, %r1104, %r761;
	ld.global.u32 	%r762, [%rd9+72];
	xor.b32  	%r1103, %r1103, %r762;
	ld.global.u32 	%r763, [%rd9+76];
	xor.b32  	%r1102, %r1102, %r763;
$L__BB0_50:
	and.b32  	%r765, %r734, 16;
	setp.eq.s32 	%p49, %r765, 0;
	@%p49 bra 	$L__BB0_52;
	ld.global.u32 	%r766, [%rd9+80];
	xor.b32  	%r1106, %r1106, %r766;
	ld.global.u32 	%r767, [%rd9+84];
	xor.b32  	%r1105, %r1105, %r767;
	ld.global.u32 	%r768, [%rd9+88];
	xor.b32  	%r1104, %r1104, %r768;
	ld.global.u32 	%r769, [%rd9+92];
	xor.b32  	%r1103, %r1103, %r769;
	ld.global.u32 	%r770, [%rd9+96];
	xor.b32  	%r1102, %r1102, %r770;
$L__BB0_52:
	and.b32  	%r772, %r734, 32;
	setp.eq.s32 	%p50, %r772, 0;
	@%p50 bra 	$L__BB0_54;
	ld.global.u32 	%r773, [%rd9+100];
	xor.b32  	%r1106, %r1106, %r773;
	ld.global.u32 	%r774, [%rd9+104];
	xor.b32  	%r1105, %r1105, %r774;
	ld.global.u32 	%r775, [%rd9+108];
	xor.b32  	%r1104, %r1104, %r775;
	ld.global.u32 	%r776, [%rd9+112];
	xor.b32  	%r1103, %r1103, %r776;
	ld.global.u32 	%r777, [%rd9+116];
	xor.b32  	%r1102, %r1102, %r777;
$L__BB0_54:
	and.b32  	%r779, %r734, 64;
	setp.eq.s32 	%p51, %r779, 0;
	@%p51 bra 	$L__BB0_56;
	ld.global.u32 	%r780, [%rd9+120];
	xor.b32  	%r1106, %r1106, %r780;
	ld.global.u32 	%r781, [%rd9+124];
	xor.b32  	%r1105, %r1105, %r781;
	ld.global.u32 	%r782, [%rd9+128];
	xor.b32  	%r1104, %r1104, %r782;
	ld.global.u32 	%r783, [%rd9+132];
	xor.b32  	%r1103, %r1103, %r783;
	ld.global.u32 	%r784, [%rd9+136];
	xor.b32  	%r1102, %r1102, %r784;
$L__BB0_56:
	and.b32  	%r786, %r734, 128;
	setp.eq.s32 	%p52, %r786, 0;
	@%p52 bra 	$L__BB0_58;
	ld.global.u32 	%r787, [%rd9+140];
	xor.b32  	%r1106, %r1106, %r787;
	ld.global.u32 	%r788, [%rd9+144];
	xor.b32  	%r1105, %r1105, %r788;
	ld.global.u32 	%r789, [%rd9+148];
	xor.b32  	%r1104, %r1104, %r789;
	ld.global.u32 	%r790, [%rd9+152];
	xor.b32  	%r1103, %r1103, %r790;
	ld.global.u32 	%r791, [%rd9+156];
	xor.b32  	%r1102, %r1102, %r791;
$L__BB0_58:
	and.b32  	%r793, %r734, 256;
	setp.eq.s32 	%p53, %r793, 0;
	@%p53 bra 	$L__BB0_60;
	ld.global.u32 	%r794, [%rd9+160];
	xor.b32  	%r1106, %r1106, %r794;
	ld.global.u32 	%r795, [%rd9+164];
	xor.b32  	%r1105, %r1105, %r795;
	ld.global.u32 	%r796, [%rd9+168];
	xor.b32  	%r1104, %r1104, %r796;
	ld.global.u32 	%r797, [%rd9+172];
	xor.b32  	%r1103, %r1103, %r797;
	ld.global.u32 	%r798, [%rd9+176];
	xor.b32  	%r1102, %r1102, %r798;
$L__BB0_60:
	and.b32  	%r800, %r734, 512;
	setp.eq.s32 	%p54, %r800, 0;
	@%p54 bra 	$L__BB0_62;
	ld.global.u32 	%r801, [%rd9+180];
	xor.b32  	%r1106, %r1106, %r801;
	ld.global.u32 	%r802, [%rd9+184];
	xor.b32  	%r1105, %r1105, %r802;
	ld.global.u32 	%r803, [%rd9+188];
	xor.b32  	%r1104, %r1104, %r803;
	ld.global.u32 	%r804, [%rd9+192];
	xor.b32  	%r1103, %r1103, %r804;
	ld.global.u32 	%r805, [%rd9+196];
	xor.b32  	%r1102, %r1102, %r805;
$L__BB0_62:
	and.b32  	%r807, %r734, 1024;
	setp.eq.s32 	%p55, %r807, 0;
	@%p55 bra 	$L__BB0_64;
	ld.global.u32 	%r808, [%rd9+200];
	xor.b32  	%r1106, %r1106, %r808;
	ld.global.u32 	%r809, [%rd9+204];
	xor.b32  	%r1105, %r1105, %r809;
	ld.global.u32 	%r810, [%rd9+208];
	xor.b32  	%r1104, %r1104, %r810;
	ld.global.u32 	%r811, [%rd9+212];
	xor.b32  	%r1103, %r1103, %r811;
	ld.global.u32 	%r812, [%rd9+216];
	xor.b32  	%r1102, %r1102, %r812;
$L__BB0_64:
	and.b32  	%r814, %r734, 2048;
	setp.eq.s32 	%p56, %r814, 0;
	@%p56 bra 	$L__BB0_66;
	ld.global.u32 	%r815, [%rd9+220];
	xor.b32  	%r1106, %r1106, %r815;
	ld.global.u32 	%r816, [%rd9+224];
	xor.b32  	%r1105, %r1105, %r816;
	ld.global.u32 	%r817, [%rd9+228];
	xor.b32  	%r1104, %r1104, %r817;
	ld.global.u32 	%r818, [%rd9+232];
	xor.b32  	%r1103, %r1103, %r818;
	ld.global.u32 	%r819, [%rd9+236];
	xor.b32  	%r1102, %r1102, %r819;
$L__BB0_66:
	and.b32  	%r821, %r734, 4096;
	setp.eq.s32 	%p57, %r821, 0;
	@%p57 bra 	$L__BB0_68;
	ld.global.u32 	%r822, [%rd9+240];
	xor.b32  	%r1106, %r1106, %r822;
	ld.global.u32 	%r823, [%rd9+244];
	xor.b32  	%r1105, %r1105, %r823;
	ld.global.u32 	%r824, [%rd9+248];
	xor.b32  	%r1104, %r1104, %r824;
	ld.global.u32 	%r825, [%rd9+252];
	xor.b32  	%r1103, %r1103, %r825;
	ld.global.u32 	%r826, [%rd9+256];
	xor.b32  	%r1102, %r1102, %r826;
$L__BB0_68:
	and.b32  	%r828, %r734, 8192;
	setp.eq.s32 	%p58, %r828, 0;
	@%p58 bra 	$L__BB0_70;
	ld.global.u32 	%r829, [%rd9+260];
	xor.b32  	%r1106, %r1106, %r829;
	ld.global.u32 	%r830, [%rd9+264];
	xor.b32  	%r1105, %r1105, %r830;
	ld.global.u32 	%r831, [%rd9+268];
	xor.b32  	%r1104, %r1104, %r831;
	ld.global.u32 	%r832, [%rd9+272];
	xor.b32  	%r1103, %r1103, %r832;
	ld.global.u32 	%r833, [%rd9+276];
	xor.b32  	%r1102, %r1102, %r833;
$L__BB0_70:
	and.b32  	%r835, %r734, 16384;
	setp.eq.s32 	%p59, %r835, 0;
	@%p59 bra 	$L__BB0_72;
	ld.global.u32 	%r836, [%rd9+280];
	xor.b32  	%r1106, %r1106, %r836;
	ld.global.u32 	%r837, [%rd9+284];
	xor.b32  	%r1105, %r1105, %r837;
	ld.global.u32 	%r838, [%rd9+288];
	xor.b32  	%r1104, %r1104, %r838;
	ld.global.u32 	%r839, [%rd9+292];
	xor.b32  	%r1103, %r1103, %r839;
	ld.global.u32 	%r840, [%rd9+296];
	xor.b32  	%r1102, %r1102, %r840;
$L__BB0_72:
	and.b32  	%r842, %r734, 32768;
	setp.eq.s32 	%p60, %r842, 0;
	@%p60 bra 	$L__BB0_74;
	ld.global.u32 	%r843, [%rd9+300];
	xor.b32  	%r1106, %r1106, %r843;
	ld.global.u32 	%r844, [%rd9+304];
	xor.b32  	%r1105, %r1105, %r844;
	ld.global.u32 	%r845, [%rd9+308];
	xor.b32  	%r1104, %r1104, %r845;
	ld.global.u32 	%r846, [%rd9+312];
	xor.b32  	%r1103, %r1103, %r846;
	ld.global.u32 	%r847, [%rd9+316];
	xor.b32  	%r1102, %r1102, %r847;
$L__BB0_74:
	add.s32 	%r1193, %r1193, 16;
	setp.ne.s32 	%p61, %r1193, 32;
	@%p61 bra 	$L__BB0_42;
	mad.lo.s32 	%r848, %r1187, -31, %r190;
	add.s32 	%r1187, %r848, 1;
	setp.ne.s32 	%p62, %r1187, 5;
	@%p62 bra 	$L__BB0_41;
	st.local.u32 	[%rd1+4], %r1106;
	st.local.v2.u32 	[%rd1+8], {%r1105, %r1104};
	st.local.v2.u32 	[%rd1+16], {%r1103, %r1102};
	setp.ne.s64 	%p63, %rd6, 3;
	@%p63 bra 	$L__BB0_114;
	mov.b32 	%r1102, 0;
	mov.u32 	%r1103, %r1102;
	mov.u32 	%r1104, %r1102;
	mov.u32 	%r1105, %r1102;
	mov.u32 	%r1106, %r1102;
	mov.u32 	%r1279, %r1102;
$L__BB0_78:
	mul.wide.u32 	%rd67, %r1279, 4;
	add.s64 	%rd68, %rd1, %rd67;
	ld.local.u32 	%r365, [%rd68+4];
	shl.b32 	%r366, %r1279, 5;
	mov.b32 	%r1285, 0;
$L__BB0_79:
	.pragma "nounroll";
	shr.u32 	%r851, %r365, %r1285;
	and.b32  	%r852, %r851, 1;
	setp.eq.b32 	%p64, %r852, 1;
	not.pred 	%p65, %p64;
	add.s32 	%r853, %r366, %r1285;
	mul.lo.s32 	%r854, %r853, 5;
	mul.wide.u32 	%rd69, %r854, 4;
	add.s64 	%rd10, %rd7, %rd69;
	@%p65 bra 	$L__BB0_81;
	ld.global.u32 	%r855, [%rd10];
	xor.b32  	%r1106, %r1106, %r855;
	ld.global.u32 	%r856, [%rd10+4];
	xor.b32  	%r1105, %r1105, %r856;
	ld.global.u32 	%r857, [%rd10+8];
	xor.b32  	%r1104, %r1104, %r857;
	ld.global.u32 	%r858, [%rd10+12];
	xor.b32  	%r1103, %r1103, %r858;
	ld.global.u32 	%r859, [%rd10+16];
	xor.b32  	%r1102, %r1102, %r859;
$L__BB0_81:
	and.b32  	%r861, %r851, 2;
	setp.eq.s32 	%p66, %r861, 0;
	@%p66 bra 	$L__BB0_83;
	ld.global.u32 	%r862, [%rd10+20];
	xor.b32  	%r1106, %r1106, %r862;
	ld.global.u32 	%r863, [%rd10+24];
	xor.b32  	%r1105, %r1105, %r863;
	ld.global.u32 	%r864, [%rd10+28];
	xor.b32  	%r1104, %r1104, %r864;
	ld.global.u32 	%r865, [%rd10+32];
	xor.b32  	%r1103, %r1103, %r865;
	ld.global.u32 	%r866, [%rd10+36];
	xor.b32  	%r1102, %r1102, %r866;
$L__BB0_83:
	and.b32  	%r868, %r851, 4;
	setp.eq.s32 	%p67, %r868, 0;
	@%p67 bra 	$L__BB0_85;
	ld.global.u32 	%r869, [%rd10+40];
	xor.b32  	%r1106, %r1106, %r869;
	ld.global.u32 	%r870, [%rd10+44];
	xor.b32  	%r1105, %r1105, %r870;
	ld.global.u32 	%r871, [%rd10+48];
	xor.b32  	%r1104, %r1104, %r871;
	ld.global.u32 	%r872, [%rd10+52];
	xor.b32  	%r1103, %r1103, %r872;
	ld.global.u32 	%r873, [%rd10+56];
	xor.b32  	%r1102, %r1102, %r873;
$L__BB0_85:
	and.b32  	%r875, %r851, 8;
	setp.eq.s32 	%p68, %r875, 0;
	@%p68 bra 	$L__BB0_87;
	ld.global.u32 	%r876, [%rd10+60];
	xor.b32  	%r1106, %r1106, %r876;
	ld.global.u32 	%r877, [%rd10+64];
	xor.b32  	%r1105, %r1105, %r877;
	ld.global.u32 	%r878, [%rd10+68];
	xor.b32  	%r1104, %r1104, %r878;
	ld.global.u32 	%r879, [%rd10+72];
	xor.b32  	%r1103, %r1103, %r879;
	ld.global.u32 	%r880, [%rd10+76];
	xor.b32  	%r1102, %r1102, %r880;
$L__BB0_87:
	and.b32  	%r882, %r851, 16;
	setp.eq.s32 	%p69, %r882, 0;
	@%p69 bra 	$L__BB0_89;
	ld.global.u32 	%r883, [%rd10+80];
	xor.b32  	%r1106, %r1106, %r883;
	ld.global.u32 	%r884, [%rd10+84];
	xor.b32  	%r1105, %r1105, %r884;
	ld.global.u32 	%r885, [%rd10+88];
	xor.b32  	%r1104, %r1104, %r885;
	ld.global.u32 	%r886, [%rd10+92];
	xor.b32  	%r1103, %r1103, %r886;
	ld.global.u32 	%r887, [%rd10+96];
	xor.b32  	%r1102, %r1102, %r887;
$L__BB0_89:
	and.b32  	%r889, %r851, 32;
	setp.eq.s32 	%p70, %r889, 0;
	@%p70 bra 	$L__BB0_91;
	ld.global.u32 	%r890, [%rd10+100];
	xor.b32  	%r1106, %r1106, %r890;
	ld.global.u32 	%r891, [%rd10+104];
	xor.b32  	%r1105, %r1105, %r891;
	ld.global.u32 	%r892, [%rd10+108];
	xor.b32  	%r1104, %r1104, %r892;
	ld.global.u32 	%r893, [%rd10+112];
	xor.b32  	%r1103, %r1103, %r893;
	ld.global.u32 	%r894, [%rd10+116];
	xor.b32  	%r1102, %r1102, %r894;
$L__BB0_91:
	and.b32  	%r896, %r851, 64;
	setp.eq.s32 	%p71, %r896, 0;
	@%p71 bra 	$L__BB0_93;
	ld.global.u32 	%r897, [%rd10+120];
	xor.b32  	%r1106, %r1106, %r897;
	ld.global.u32 	%r898, [%rd10+124];
	xor.b32  	%r1105, %r1105, %r898;
	ld.global.u32 	%r899, [%rd10+128];
	xor.b32  	%r1104, %r1104, %r899;
	ld.global.u32 	%r900, [%rd10+132];
	xor.b32  	%r1103, %r1103, %r900;
	ld.global.u32 	%r901, [%rd10+136];
	xor.b32  	%r1102, %r1102, %r901;
$L__BB0_93:
	and.b32  	%r903, %r851, 128;
	setp.eq.s32 	%p72, %r903, 0;
	@%p72 bra 	$L__BB0_95;
	ld.global.u32 	%r904, [%rd10+140];
	xor.b32  	%r1106, %r1106, %r904;
	ld.global.u32 	%r905, [%rd10+144];
	xor.b32  	%r1105, %r1105, %r905;
	ld.global.u32 	%r906, [%rd10+148];
	xor.b32  	%r1104, %r1104, %r906;
	ld.global.u32 	%r907, [%rd10+152];
	xor.b32  	%r1103, %r1103, %r907;
	ld.global.u32 	%r908, [%rd10+156];
	xor.b32  	%r1102, %r1102, %r908;
$L__BB0_95:
	and.b32  	%r910, %r851, 256;
	setp.eq.s32 	%p73, %r910, 0;
	@%p73 bra 	$L__BB0_97;
	ld.global.u32 	%r911, [%rd10+160];
	xor.b32  	%r1106, %r1106, %r911;
	ld.global.u32 	%r912, [%rd10+164];
	xor.b32  	%r1105, %r1105, %r912;
	ld.global.u32 	%r913, [%rd10+168];
	xor.b32  	%r1104, %r1104, %r913;
	ld.global.u32 	%r914, [%rd10+172];
	xor.b32  	%r1103, %r1103, %r914;
	ld.global.u32 	%r915, [%rd10+176];
	xor.b32  	%r1102, %r1102, %r915;
$L__BB0_97:
	and.b32  	%r917, %r851, 512;
	setp.eq.s32 	%p74, %r917, 0;
	@%p74 bra 	$L__BB0_99;
	ld.global.u32 	%r918, [%rd10+180];
	xor.b32  	%r1106, %r1106, %r918;
	ld.global.u32 	%r919, [%rd10+184];
	xor.b32  	%r1105, %r1105, %r919;
	ld.global.u32 	%r920, [%rd10+188];
	xor.b32  	%r1104, %r1104, %r920;
	ld.global.u32 	%r921, [%rd10+192];
	xor.b32  	%r1103, %r1103, %r921;
	ld.global.u32 	%r922, [%rd10+196];
	xor.b32  	%r1102, %r1102, %r922;
$L__BB0_99:
	and.b32  	%r924, %r851, 1024;
	setp.eq.s32 	%p75, %r924, 0;
	@%p75 bra 	$L__BB0_101;
	ld.global.u32 	%r925, [%rd10+200];
	xor.b32  	%r1106, %r1106, %r925;
	ld.global.u32 	%r926, [%rd10+204];
	xor.b32  	%r1105, %r1105, %r926;
	ld.global.u32 	%r927, [%rd10+208];
	xor.b32  	%r1104, %r1104, %r927;
	ld.global.u32 	%r928, [%rd10+212];
	xor.b32  	%r1103, %r1103, %r928;
	ld.global.u32 	%r929, [%rd10+216];
	xor.b32  	%r1102, %r1102, %r929;
$L__BB0_101:
	and.b32  	%r931, %r851, 2048;
	setp.eq.s32 	%p76, %r931, 0;
	@%p76 bra 	$L__BB0_103;
	ld.global.u32 	%r932, [%rd10+220];
	xor.b32  	%r1106, %r1106, %r932;
	ld.global.u32 	%r933, [%rd10+224];
	xor.b32  	%r1105, %r1105, %r933;
	ld.global.u32 	%r934, [%rd10+228];
	xor.b32  	%r1104, %r1104, %r934;
	ld.global.u32 	%r935, [%rd10+232];
	xor.b32  	%r1103, %r1103, %r935;
	ld.global.u32 	%r936, [%rd10+236];
	xor.b32  	%r1102, %r1102, %r936;
$L__BB0_103:
	and.b32  	%r938, %r851, 4096;
	setp.eq.s32 	%p77, %r938, 0;
	@%p77 bra 	$L__BB0_105;
	ld.global.u32 	%r939, [%rd10+240];
	xor.b32  	%r1106, %r1106, %r939;
	ld.global.u32 	%r940, [%rd10+244];
	xor.b32  	%r1105, %r1105, %r940;
	ld.global.u32 	%r941, [%rd10+248];
	xor.b32  	%r1104, %r1104, %r941;
	ld.global.u32 	%r942, [%rd10+252];
	xor.b32  	%r1103, %r1103, %r942;
	ld.global.u32 	%r943, [%rd10+256];
	xor.b32  	%r1102, %r1102, %r943;
$L__BB0_105:
	and.b32  	%r945, %r851, 8192;
	setp.eq.s32 	%p78, %r945, 0;
	@%p78 bra 	$L__BB0_107;
	ld.global.u32 	%r946, [%rd10+260];
	xor.b32  	%r1106, %r1106, %r946;
	ld.global.u32 	%r947, [%rd10+264];
	xor.b32  	%r1105, %r1105, %r947;
	ld.global.u32 	%r948, [%rd10+268];
	xor.b32  	%r1104, %r1104, %r948;
	ld.global.u32 	%r949, [%rd10+272];
	xor.b32  	%r1103, %r1103, %r949;
	ld.global.u32 	%r950, [%rd10+276];
	xor.b32  	%r1102, %r1102, %r950;
$L__BB0_107:
	and.b32  	%r952, %r851, 16384;
	setp.eq.s32 	%p79, %r952, 0;
	@%p79 bra 	$L__BB0_109;
	ld.global.u32 	%r953, [%rd10+280];
	xor.b32  	%r1106, %r1106, %r953;
	ld.global.u32 	%r954, [%rd10+284];
	xor.b32  	%r1105, %r1105, %r954;
	ld.global.u32 	%r955, [%rd10+288];
	xor.b32  	%r1104, %r1104, %r955;
	ld.global.u32 	%r956, [%rd10+292];
	xor.b32  	%r1103, %r1103, %r956;
	ld.global.u32 	%r957, [%rd10+296];
	xor.b32  	%r1102, %r1102, %r957;
$L__BB0_109:
	and.b32  	%r959, %r851, 32768;
	setp.eq.s32 	%p80, %r959, 0;
	@%p80 bra 	$L__BB0_111;
	ld.global.u32 	%r960, [%rd10+300];
	xor.b32  	%r1106, %r1106, %r960;
	ld.global.u32 	%r961, [%rd10+304];
	xor.b32  	%r1105, %r1105, %r961;
	ld.global.u32 	%r962, [%rd10+308];
	xor.b32  	%r1104, %r1104, %r962;
	ld.global.u32 	%r963, [%rd10+312];
	xor.b32  	%r1103, %r1103, %r963;
	ld.global.u32 	%r964, [%rd10+316];
	xor.b32  	%r1102, %r1102, %r964;
$L__BB0_111:
	add.s32 	%r1285, %r1285, 16;
	setp.ne.s32 	%p81, %r1285, 32;
	@%p81 bra 	$L__BB0_79;
	mad.lo.s32 	%r965, %r1279, -31, %r366;
	add.s32 	%r1279, %r965, 1;
	setp.ne.s32 	%p82, %r1279, 5;
	@%p82 bra 	$L__BB0_78;
	st.local.u32 	[%rd1+4], %r1106;
	st.local.v2.u32 	[%rd1+8], {%r1105, %r1104};
	st.local.v2.u32 	[%rd1+16], {%r1103, %r1102};
$L__BB0_114:
	shr.u64 	%rd133, %rd5, 2;
	add.s32 	%r1089, %r1089, 1;
	setp.gt.u64 	%p83, %rd5, 3;
	@%p83 bra 	$L__BB0_2;
$L__BB0_115:
	cvt.u32.u64 	%r968, %rd3;
	mov.b32 	%r1382, 0;
	st.local.v2.u32 	[%rd1+24], {%r1382, %r1382};
	st.local.u32 	[%rd1+32], %r1382;
	mov.b64 	%rd71, 0;
	st.local.u64 	[%rd1+40], %rd71;
	mul.hi.s32 	%r969, %r968, 458129845;
	shr.u32 	%r970, %r969, 31;
	shr.s32 	%r971, %r969, 7;
	add.s32 	%r972, %r971, %r970;
	mul.lo.s32 	%r973, %r972, 1200;
	sub.s32 	%r546, %r968, %r973;
	mul.hi.s32 	%r974, %r968, -458129845;
	shr.u32 	%r975, %r974, 31;
	shr.s32 	%r976, %r974, 7;
	add.s32 	%r547, %r976, %r975;
	mov.f64 	%fd184, 0d4014000000000000;
	{
	.reg .b32 %temp; 
	mov.b64 	{%temp, %r548}, %fd184;
	}
	and.b32  	%r977, %r548, 2146435072;
	setp.eq.s32 	%p84, %r977, 1074790400;
	and.b32  	%r978, %r548, 2147483647;
	setp.ne.s32 	%p85, %r978, 1071644672;
	and.pred  	%p1, %p84, %p85;
	mov.b32 	%r1393, 832094735;
	mov.f64 	%fd512, 0d0000000000000000;
	cvt.rn.f64.s32 	%fd192, %r546;
	add.s32 	%r1011, %r547, 800;
	cvt.rn.f64.s32 	%fd199, %r1011;
	mov.f64 	%fd513, %fd512;
	mov.f64 	%fd514, %fd512;
$L__BB0_116:
	shr.u32 	%r980, %r1106, 2;
	xor.b32  	%r981, %r980, %r1106;
	shl.b32 	%r982, %r1102, 4;
	shl.b32 	%r983, %r981, 1;
	xor.b32  	%r984, %r983, %r982;
	xor.b32  	%r985, %r984, %r981;
	xor.b32  	%r565, %r985, %r1102;
	add.s32 	%r986, %r1393, %r565;
	add.s32 	%r987, %r986, 362437;
	shr.u32 	%r988, %r1105, 2;
	xor.b32  	%r989, %r988, %r1105;
	shl.b32 	%r990, %r565, 4;
	shl.b32 	%r991, %r989, 1;
	xor.b32  	%r992, %r991, %r990;
	xor.b32  	%r993, %r992, %r989;
	xor.b32  	%r564, %r993, %r565;
	add.s32 	%r994, %r1393, %r564;
	add.s32 	%r995, %r994, 724874;
	cvt.u64.u32 	%rd72, %r987;
	mul.wide.u32 	%rd73, %r995, 2097152;
	xor.b64  	%rd74, %rd73, %rd72;
	cvt.rn.f64.u64 	%fd190, %rd74;
	fma.rn.f64 	%fd191, %fd190, 0d3CA0000000000000, 0d3C90000000000000;
	add.f64 	%fd193, %fd191, %fd192;
	add.f64 	%fd194, %fd193, %fd193;
	div.rn.f64 	%fd195, %fd194, 0d4092C00000000000;
	add.f64 	%fd196, %fd195, 0dBFF0000000000000;
	shr.u32 	%r996, %r1104, 2;
	xor.b32  	%r997, %r996, %r1104;
	shl.b32 	%r998, %r564, 4;
	shl.b32 	%r999, %r997, 1;
	xor.b32  	%r1000, %r999, %r998;
	xor.b32  	%r1001, %r1000, %r997;
	xor.b32  	%r563, %r1001, %r564;
	add.s32 	%r1002, %r1393, %r563;
	add.s32 	%r1003, %r1002, 1087311;
	shr.u32 	%r1004, %r1103, 2;
	xor.b32  	%r1005, %r1004, %r1103;
	st.local.v2.u32 	[%rd1+8], {%r565, %r564};
	shl.b32 	%r1006, %r563, 4;
	shl.b32 	%r1007, %r1005, 1;
	xor.b32  	%r1008, %r1007, %r1006;
	xor.b32  	%r1009, %r1008, %r1005;
	xor.b32  	%r562, %r1009, %r563;
	st.local.v2.u32 	[%rd1+16], {%r563, %r562};
	add.s32 	%r1393, %r1393, 1449748;
	st.local.v2.u32 	[%rd1], {%r1393, %r1102};
	add.s32 	%r1010, %r562, %r1393;
	cvt.u64.u32 	%rd75, %r1003;
	mul.wide.u32 	%rd76, %r1010, 2097152;
	xor.b64  	%rd77, %rd76, %rd75;
	cvt.rn.f64.u64 	%fd197, %rd77;
	fma.rn.f64 	%fd198, %fd197, 0d3CA0000000000000, 0d3C90000000000000;
	add.f64 	%fd200, %fd198, %fd199;
	add.f64 	%fd201, %fd200, %fd200;
	div.rn.f64 	%fd202, %fd201, 0d4089000000000000;
	add.f64 	%fd203, %fd202, 0dBFF0000000000000;
	mul.f64 	%fd204, %fd196, 0d3FD9B91E8DEE3401;
	mul.f64 	%fd205, %fd203, 0d3FD126145E9ECD56;
	mul.f64 	%fd206, %fd205, %fd205;
	fma.rn.f64 	%fd207, %fd204, %fd204, %fd206;
	add.f64 	%fd208, %fd207, 0d3FF0000000000000;
	sqrt.rn.f64 	%fd209, %fd208;
	div.rn.f64 	%fd210, %fd204, %fd209;
	div.rn.f64 	%fd211, %fd205, %fd209;
	rcp.rn.f64 	%fd212, %fd209;
	neg.f64 	%fd213, %fd212;
	fma.rn.f64 	%fd214, %fd211, 0d0000000000000000, %fd210;
	fma.rn.f64 	%fd17, %fd213, 0d0000000000000000, %fd214;
	mul.f64 	%fd215, %fd210, 0d0000000000000000;
	fma.rn.f64 	%fd216, %fd211, 0d3FEFF8929A5E7D34, %fd215;
	fma.rn.f64 	%fd16, %fd213, 0d3FA5CC2D1960276D, %fd216;
	mul.f64 	%fd217, %fd211, 0d3FA5CC2D1960276D;
	sub.f64 	%fd218, %fd215, %fd217;
	fma.rn.f64 	%fd15, %fd213, 0d3FEFF8929A5E7D34, %fd218;
	mov.f64 	%fd528, 0d4049000000000000;
	mov.f64 	%fd527, 0d404A000000000000;
	mov.f64 	%fd526, 0d407279999999999A;
	mov.f64 	%fd519, 0d3FF0000000000000;
	mov.f64 	%fd516, 0d0000000000000000;
	mov.b32 	%r1389, 0;
	mov.u32 	%r1106, %r1102;
	mov.f64 	%fd517, %fd516;
	mov.f64 	%fd518, %fd516;
	mov.f64 	%fd520, %fd519;
	mov.f64 	%fd521, %fd519;
$L__BB0_117:
	mov.b64 	%rd79, 4681608429603651584;
	st.local.u64 	[%rd2], %rd79;
	mov.b64 	%rd80, 4630938906834396774;
	st.local.u64 	[%rd2+8], %rd80;
	mov.b64 	%rd81, 4635442506461767270;
	st.local.u64 	[%rd2+16], %rd81;
	mov.b64 	%rd82, 4681608360884174848;
	st.local.u64 	[%rd2+24], %rd82;
	mov.b32 	%r1012, 0;
	st.local.u32 	[%rd2+32], %r1012;
	mov.b64 	%rd83, 4607092346807469998;
	st.local.u64 	[%rd2+40], %rd83;
	mov.b64 	%rd136, 0;
	st.local.u64 	[%rd2+48], %rd136;
	st.local.u64 	[%rd2+56], %rd136;
	st.local.u64 	[%rd2+64], %rd136;
	st.local.u64 	[%rd2+72], %rd136;
	st.local.u64 	[%rd2+80], %rd136;
	mov.b64 	%rd84, 4609509879087442480;
	st.local.u64 	[%rd2+88], %rd84;
	mov.b64 	%rd85, -4541770479198797824;
	st.local.u64 	[%rd2+96], %rd85;
	st.local.u64 	[%rd2+104], %rd80;
	st.local.u64 	[%rd2+112], %rd81;
	st.local.u64 	[%rd2+120], %rd82;
	st.local.u32 	[%rd2+128], %r1012;
	st.local.u64 	[%rd2+136], %rd136;
	st.local.u64 	[%rd2+144], %rd83;
	st.local.u64 	[%rd2+152], %rd136;
	st.local.u64 	[%rd2+160], %rd136;
	st.local.u64 	[%rd2+168], %rd136;
	st.local.u64 	[%rd2+176], %rd136;
	st.local.u64 	[%rd2+184], %rd84;
	mov.b64 	%rd86, 4632233691727265792;
	st.local.u64 	[%rd2+192], %rd86;
	st.local.u64 	[%rd2+200], %rd80;
	st.local.u64 	[%rd2+208], %rd82;
	st.local.u64 	[%rd2+216], %rd82;
	st.local.u32 	[%rd2+224], %r1012;
	mov.b64 	%rd87, 4604930618986332160;
	st.local.u64 	[%rd2+232], %rd87;
	st.local.u64 	[%rd2+240], %rd87;
	st.local.u64 	[%rd2+248], %rd87;
	st.local.u64 	[%rd2+256], %rd136;
	st.local.u64 	[%rd2+264], %rd136;
	st.local.u64 	[%rd2+272], %rd136;
	st.local.u64 	[%rd2+280], %rd84;
	st.local.u64 	[%rd2+288], %rd86;
	st.local.u64 	[%rd2+296], %rd82;
	st.local.u64 	[%rd2+304], %rd81;
	st.local.u64 	[%rd2+312], %rd82;
	st.local.u32 	[%rd2+320], %r1012;
	st.local.u64 	[%rd2+328], %rd87;
	st.local.u64 	[%rd2+336], %rd87;
	st.local.u64 	[%rd2+344], %rd87;
	st.local.u64 	[%rd2+352], %rd136;
	st.local.u64 	[%rd2+360], %rd136;
	st.local.u64 	[%rd2+368], %rd136;
	st.local.u64 	[%rd2+376], %rd84;
	st.local.u64 	[%rd2+384], %rd86;
	mov.b64 	%rd88, -4541769283479902618;
	st.local.u64 	[%rd2+392], %rd88;
	st.local.u64 	[%rd2+400], %rd81;
	st.local.u64 	[%rd2+408], %rd82;
	st.local.u32 	[%rd2+416], %r1012;
	st.local.u64 	[%rd2+424], %rd87;
	st.local.u64 	[%rd2+432], %rd87;
	st.local.u64 	[%rd2+440], %rd87;
	st.local.u64 	[%rd2+448], %rd136;
	st.local.u64 	[%rd2+456], %rd136;
	st.local.u64 	[%rd2+464], %rd136;
	st.local.u64 	[%rd2+472], %rd84;
	mov.b64 	%rd89, 4630404104378646528;
	st.local.u64 	[%rd2+480], %rd89;
	mov.b64 	%rd90, 4625337554797854720;
	st.local.u64 	[%rd2+488], %rd90;
	mov.b64 	%rd91, 4631811479262199808;
	st.local.u64 	[%rd2+496], %rd91;
	st.local.u64 	[%rd2+504], %rd90;
	mov.b32 	%r1013, 1;
	st.local.u32 	[%rd2+512], %r1013;
	mov.b64 	%rd92, 4607173411600762667;
	st.local.u64 	[%rd2+520], %rd92;
	st.local.u64 	[%rd2+528], %rd92;
	st.local.u64 	[%rd2+536], %rd92;
	st.local.u64 	[%rd2+544], %rd136;
	st.local.u64 	[%rd2+552], %rd136;
	st.local.u64 	[%rd2+560], %rd136;
	st.local.u64 	[%rd2+568], %rd84;
	st.local.u64 	[%rd2+576], %rd89;
	mov.b64 	%rd93, 4632163322983088128;
	st.local.u64 	[%rd2+584], %rd93;
	st.local.u64 	[%rd2+592], %rd91;
	st.local.u64 	[%rd2+600], %rd90;
	st.local.u32 	[%rd2+608], %r1013;
	st.local.u64 	[%rd2+616], %rd92;
	st.local.u64 	[%rd2+624], %rd92;
	st.local.u64 	[%rd2+632], %rd92;
	st.local.u64 	[%rd2+640], %rd136;
	st.local.u64 	[%rd2+648], %rd136;
	st.local.u64 	[%rd2+656], %rd136;
	st.local.u64 	[%rd2+664], %rd84;
	mov.b64 	%rd94, 4634837335261839360;
	st.local.u64 	[%rd2+672], %rd94;
	st.local.u64 	[%rd2+680], %rd90;
	mov.b64 	%rd95, 4635189178982727680;
	st.local.u64 	[%rd2+688], %rd95;
	st.local.u64 	[%rd2+696], %rd90;
	mov.b32 	%r1014, 2;
	st.local.u32 	[%rd2+704], %r1014;
	st.local.u64 	[%rd2+712], %rd92;
	st.local.u64 	[%rd2+720], %rd92;
	st.local.u64 	[%rd2+728], %rd92;
	st.local.u64 	[%rd2+736], %rd136;
	st.local.u64 	[%rd2+744], %rd136;
	st.local.u64 	[%rd2+752], %rd136;
	st.local.u64 	[%rd2+760], %rd84;
	st.local.u64 	[%rd2+768], %rd94;
	st.local.u64 	[%rd2+776], %rd93;
	st.local.u64 	[%rd2+784], %rd95;
	st.local.u64 	[%rd2+792], %rd90;
	st.local.u32 	[%rd2+800], %r1014;
	st.local.u64 	[%rd2+808], %rd92;
	st.local.u64 	[%rd2+816], %rd92;
	st.local.u64 	[%rd2+824], %rd92;
	st.local.u64 	[%rd2+832], %rd136;
	st.local.u64 	[%rd2+840], %rd136;
	st.local.u64 	[%rd2+848], %rd136;
	st.local.u64 	[%rd2+856], %rd84;
	st.local.u64 	[%rd2+864], %rd86;
	mov.b64 	%rd96, 4649204257877802353;
	st.local.u64 	[%rd2+872], %rd96;
	st.local.u64 	[%rd2+880], %rd81;
	mov.b64 	%rd97, 4648488871632306176;
	st.local.u64 	[%rd2+888], %rd97;
	st.local.u32 	[%rd2+896], %r1012;
	st.local.u64 	[%rd2+904], %rd136;
	st.local.u64 	[%rd2+912], %rd136;
	st.local.u64 	[%rd2+920], %rd136;
	mov.b64 	%rd98, 4622945017495814144;
	st.local.u64 	[%rd2+928], %rd98;
	st.local.u64 	[%rd2+936], %rd98;
	st.local.u64 	[%rd2+944], %rd98;
	st.local.u64 	[%rd2+952], %rd84;
	mov.f64 	%fd220, 0d40F86A1000000000;
	sub.f64 	%fd221, %fd220, %fd528;
	mov.f64 	%fd222, 0d4044666666666666;
	sub.f64 	%fd223, %fd222, %fd527;
	mov.f64 	%fd224, 0d4054666666666666;
	sub.f64 	%fd225, %fd224, %fd526;
	mul.f64 	%fd21, %fd16, %fd223;
	fma.rn.f64 	%fd226, %fd17, %fd221, %fd21;
	mul.f64 	%fd22, %fd15, %fd225;
	add.f64 	%fd23, %fd226, %fd22;
	mul.f64 	%fd227, %fd23, %fd23;
	mul.f64 	%fd24, %fd223, %fd223;
	fma.rn.f64 	%fd228, %fd221, %fd221, %fd24;
	mul.f64 	%fd25, %fd225, %fd225;
	add.f64 	%fd229, %fd228, %fd25;
	sub.f64 	%fd230, %fd227, %fd229;
	add.f64 	%fd26, %fd230, 0d4202A05F20000000;
	setp.lt.f64 	%p87, %fd26, 0d0000000000000000;
	mov.f64 	%fd529, 0d0000000000000000;
	mov.pred 	%p213, -1;
	@%p87 bra 	$L__BB0_120;
	sqrt.rn.f64 	%fd27, %fd26;
	sub.f64 	%fd529, %fd23, %fd27;
	setp.gt.f64 	%p89, %fd529, 0d3F1A36E2EB1C432D;
	setp.lt.f64 	%p90, %fd529, 0d4202A05F20000000;
	and.pred  	%p91, %p89, %p90;
	mov.pred 	%p213, 0;
	mov.u64 	%rd136, %rd2;
	@%p91 bra 	$L__BB0_120;
	add.f64 	%fd231, %fd23, %fd27;
	setp.leu.f64 	%p92, %fd231, 0d3F1A36E2EB1C432D;
	setp.geu.f64 	%p93, %fd231, 0d4202A05F20000000;
	or.pred  	%p213, %p92, %p93;
	selp.b64 	%rd136, 0, %rd2, %p213;
	selp.f64 	%fd529, 0d0000000000000000, %fd231, %p213;
$L__BB0_120:
	selp.f64 	%fd31, %fd515, %fd529, %p213;
	selp.b64 	%rd16, %rd134, %rd136, %p213;
	selp.f64 	%fd32, 0d4202A05F20000000, %fd529, %p213;
	mov.f64 	%fd233, 0dC0F863D000000000;
	sub.f64 	%fd234, %fd233, %fd528;
	fma.rn.f64 	%fd235, %fd17, %fd234, %fd21;
	add.f64 	%fd33, %fd235, %fd22;
	mul.f64 	%fd236, %fd33, %fd33;
	fma.rn.f64 	%fd237, %fd234, %fd234, %fd24;
	add.f64 	%fd238, %fd237, %fd25;
	sub.f64 	%fd239, %fd236, %fd238;
	add.f64 	%fd34, %fd239, 0d4202A05F20000000;
	setp.lt.f64 	%p95, %fd34, 0d0000000000000000;
	mov.f64 	%fd530, 0d0000000000000000;
	mov.b64 	%rd137, 0;
	mov.pred 	%p214, -1;
	@%p95 bra 	$L__BB0_123;
	add.s64 	%rd137, %rd2, 96;
	sqrt.rn.f64 	%fd35, %fd34;
	sub.f64 	%fd530, %fd33, %fd35;
	setp.gt.f64 	%p97, %fd530, 0d3F1A36E2EB1C432D;
	setp.lt.f64 	%p98, %fd530, %fd32;
	and.pred  	%p99, %p97, %p98;
	mov.pred 	%p214, 0;
	@%p99 bra 	$L__BB0_123;
	add.f64 	%fd240, %fd33, %fd35;
	setp.leu.f64 	%p100, %fd240, 0d3F1A36E2EB1C432D;
	setp.geu.f64 	%p101, %fd240, %fd32;
	or.pred  	%p214, %p100, %p101;
	add.s64 	%rd100, %rd2, 96;
	selp.b64 	%rd137, 0, %rd100, %p214;
	selp.f64 	%fd530, 0d0000000000000000, %fd240, %p214;
$L__BB0_123:
	selp.f64 	%fd39, %fd31, %fd530, %p214;
	selp.b64 	%rd20, %rd16, %rd137, %p214;
	selp.f64 	%fd40, %fd32, %fd530, %p214;
	mov.f64 	%fd242, 0d4049000000000000;
	sub.f64 	%fd243, %fd242, %fd528;
	mov.f64 	%fd244, 0d40F86A0000000000;
	sub.f64 	%fd245, %fd244, %fd526;
	mul.f64 	%fd41, %fd17, %fd243;
	add.f64 	%fd246, %fd41, %fd21;
	fma.rn.f64 	%fd42, %fd15, %fd245, %fd246;
	mul.f64 	%fd247, %fd42, %fd42;
	mul.f64 	%fd43, %fd243, %fd243;
	add.f64 	%fd248, %fd43, %fd24;
	fma.rn.f64 	%fd249, %fd245, %fd245, %fd248;
	sub.f64 	%fd250, %fd247, %fd249;
	add.f64 	%fd44, %fd250, 0d4202A05F20000000;
	setp.lt.f64 	%p103, %fd44, 0d0000000000000000;
	mov.f64 	%fd531, 0d0000000000000000;
	mov.b64 	%rd138, 0;
	mov.pred 	%p215, -1;
	@%p103 bra 	$L__BB0_126;
	add.s64 	%rd138, %rd2, 192;
	sqrt.rn.f64 	%fd45, %fd44;
	sub.f64 	%fd531, %fd42, %fd45;
	setp.gt.f64 	%p105, %fd531, 0d3F1A36E2EB1C432D;
	setp.lt.f64 	%p106, %fd531, %fd40;
	and.pred  	%p107, %p105, %p106;
	mov.pred 	%p215, 0;
	@%p107 bra 	$L__BB0_126;
	add.f64 	%fd252, %fd42, %fd45;
	setp.leu.f64 	%p108, %fd252, 0d3F1A36E2EB1C432D;
	setp.geu.f64 	%p109, %fd252, %fd40;
	or.pred  	%p215, %p108, %p109;
	add.s64 	%rd102, %rd2, 192;
	selp.b64 	%rd138, 0, %rd102, %p215;
	selp.f64 	%fd531, 0d0000000000000000, %fd252, %p215;
$L__BB0_126:
	selp.f64 	%fd49, %fd39, %fd531, %p215;
	selp.b64 	%rd24, %rd20, %rd138, %p215;
	selp.f64 	%fd50, %fd40, %fd531, %p215;
	mov.f64 	%fd255, 0d40F86A0000000000;
	sub.f64 	%fd256, %fd255, %fd527;
	fma.rn.f64 	%fd257, %fd16, %fd256, %fd41;
	add.f64 	%fd51, %fd257, %fd22;
	mul.f64 	%fd258, %fd51, %fd51;
	fma.rn.f64 	%fd259, %fd256, %fd256, %fd43;
	add.f64 	%fd260, %fd259, %fd25;
	sub.f64 	%fd261, %fd258, %fd260;
	add.f64 	%fd52, %fd261, 0d4202A05F20000000;
	setp.lt.f64 	%p111, %fd52, 0d0000000000000000;
	mov.f64 	%fd532, 0d0000000000000000;
	mov.b64 	%rd139, 0;
	mov.pred 	%p216, -1;
	@%p111 bra 	$L__BB0_129;
	add.s64 	%rd139, %rd2, 288;
	sqrt.rn.f64 	%fd53, %fd52;
	sub.f64 	%fd532, %fd51, %fd53;
	setp.gt.f64 	%p113, %fd532, 0d3F1A36E2EB1C432D;
	setp.lt.f64 	%p114, %fd532, %fd50;
	and.pred  	%p115, %p113, %p114;
	mov.pred 	%p216, 0;
	@%p115 bra 	$L__BB0_129;
	add.f64 	%fd263, %fd51, %fd53;
	setp.leu.f64 	%p116, %fd263, 0d3F1A36E2EB1C432D;
	setp.geu.f64 	%p117, %fd263, %fd50;
	or.pred  	%p216, %p116, %p117;
	add.s64 	%rd104, %rd2, 288;
	selp.b64 	%rd139, 0, %rd104, %p216;
	selp.f64 	%fd532, 0d0000000000000000, %fd263, %p216;
$L__BB0_129:
	selp.f64 	%fd57, %fd49, %fd532, %p216;
	selp.b64 	%rd28, %rd24, %rd139, %p216;
	selp.f64 	%fd58, %fd50, %fd532, %p216;
	mov.f64 	%fd266, 0dC0F864E666666666;
	sub.f64 	%fd267, %fd266, %fd527;
	fma.rn.f64 	%fd268, %fd16, %fd267, %fd41;
	add.f64 	%fd59, %fd268, %fd22;
	mul.f64 	%fd269, %fd59, %fd59;
	fma.rn.f64 	%fd270, %fd267, %fd267, %fd43;
	add.f64 	%fd271, %fd270, %fd25;
	sub.f64 	%fd272, %fd269, %fd271;
	add.f64 	%fd60, %fd272, 0d4202A05F20000000;
	setp.lt.f64 	%p119, %fd60, 0d0000000000000000;
	mov.f64 	%fd533, 0d0000000000000000;
	mov.b64 	%rd140, 0;
	mov.pred 	%p217, -1;
	@%p119 bra 	$L__BB0_132;
	add.s64 	%rd140, %rd2, 384;
	sqrt.rn.f64 	%fd61, %fd60;
	sub.f64 	%fd533, %fd59, %fd61;
	setp.gt.f64 	%p121, %fd533, 0d3F1A36E2EB1C432D;
	setp.lt.f64 	%p122, %fd533, %fd58;
	and.pred  	%p123, %p121, %p122;
	mov.pred 	%p217, 0;
	@%p123 bra 	$L__BB0_132;
	add.f64 	%fd274, %fd59, %fd61;
	setp.leu.f64 	%p124, %fd274, 0d3F1A36E2EB1C432D;
	setp.geu.f64 	%p125, %fd274, %fd58;
	or.pred  	%p217, %p124, %p125;
	selp.b64 	%rd140, 0, %rd140, %p217;
	selp.f64 	%fd533, 0d0000000000000000, %fd274, %p217;
$L__BB0_132:
	selp.f64 	%fd65, %fd57, %fd533, %p217;
	selp.b64 	%rd32, %rd28, %rd140, %p217;
	selp.f64 	%fd66, %fd58, %fd533, %p217;
	mov.f64 	%fd277, 0d4042800000000000;
	sub.f64 	%fd278, %fd277, %fd528;
	mov.f64 	%fd279, 0d4030800000000000;
	sub.f64 	%fd280, %fd279, %fd527;
	mov.f64 	%fd281, 0d4047800000000000;
	sub.f64 	%fd282, %fd281, %fd526;
	mul.f64 	%fd67, %fd17, %fd278;
	mul.f64 	%fd68, %fd16, %fd280;
	add.f64 	%fd283, %fd67, %fd68;
	mul.f64 	%fd69, %fd15, %fd282;
	add.f64 	%fd284, %fd283, %fd69;
	mul.f64 	%fd285, %fd284, %fd284;
	mul.f64 	%fd70, %fd278, %fd278;
	mul.f64 	%fd71, %fd280, %fd280;
	add.f64 	%fd286, %fd70, %fd71;
	mul.f64 	%fd72, %fd282, %fd282;
	add.f64 	%fd287, %fd286, %fd72;
	sub.f64 	%fd288, %fd285, %fd287;
	add.f64 	%fd73, %fd288, 0d4071040000000000;
	setp.lt.f64 	%p127, %fd73, 0d0000000000000000;
	mov.f64 	%fd534, 0d0000000000000000;
	mov.b64 	%rd141, 0;
	mov.pred 	%p218, -1;
	@%p127 bra 	$L__BB0_135;
	add.s64 	%rd141, %rd2, 480;
	sqrt.rn.f64 	%fd74, %fd73;
	add.f64 	%fd289, %fd67, %fd68;
	add.f64 	%fd290, %fd289, %fd69;
	sub.f64 	%fd534, %fd290, %fd74;
	setp.gt.f64 	%p129, %fd534, 0d3F1A36E2EB1C432D;
	setp.lt.f64 	%p130, %fd534, %fd66;
	and.pred  	%p131, %p129, %p130;
	mov.pred 	%p218, 0;
	@%p131 bra 	$L__BB0_135;
	add.f64 	%fd292, %fd67, %fd68;
	add.f64 	%fd293, %fd292, %fd69;
	add.f64 	%fd294, %fd293, %fd74;
	setp.leu.f64 	%p132, %fd294, 0d3F1A36E2EB1C432D;
	setp.geu.f64 	%p133, %fd294, %fd66;
	or.pred  	%p218, %p132, %p133;
	add.s64 	%rd107, %rd2, 480;
	selp.b64 	%rd141, 0, %rd107, %p218;
	selp.f64 	%fd534, 0d0000000000000000, %fd294, %p218;
$L__BB0_135:
	selp.f64 	%fd78, %fd65, %fd534, %p218;
	selp.b64 	%rd36, %rd32, %rd141, %p218;
	selp.f64 	%fd79, %fd66, %fd534, %p218;
	mov.f64 	%fd297, 0d4048C00000000000;
	sub.f64 	%fd298, %fd297, %fd527;
	fma.rn.f64 	%fd299, %fd16, %fd298, %fd67;
	add.f64 	%fd80, %fd299, %fd69;
	mul.f64 	%fd300, %fd80, %fd80;
	mul.f64 	%fd81, %fd298, %fd298;
	add.f64 	%fd301, %fd70, %fd81;
	add.f64 	%fd302, %fd301, %fd72;
	sub.f64 	%fd303, %fd300, %fd302;
	add.f64 	%fd82, %fd303, 0d4071040000000000;
	setp.lt.f64 	%p135, %fd82, 0d0000000000000000;
	mov.f64 	%fd535, 0d0000000000000000;
	mov.b64 	%rd142, 0;
	mov.pred 	%p219, -1;
	@%p135 bra 	$L__BB0_138;
	add.s64 	%rd142, %rd2, 576;
	sqrt.rn.f64 	%fd83, %fd82;
	sub.f64 	%fd535, %fd80, %fd83;
	setp.gt.f64 	%p137, %fd535, 0d3F1A36E2EB1C432D;
	setp.lt.f64 	%p138, %fd535, %fd79;
	and.pred  	%p139, %p137, %p138;
	mov.pred 	%p219, 0;
	@%p139 bra 	$L__BB0_138;
	add.f64 	%fd305, %fd80, %fd83;
	setp.leu.f64 	%p140, %fd305, 0d3F1A36E2EB1C432D;
	setp.geu.f64 	%p141, %fd305, %fd79;
	or.pred  	%p219, %p140, %p141;
	add.s64 	%rd109, %rd2, 576;
	selp.b64 	%rd142, 0, %rd109, %p219;
	selp.f64 	%fd535, 0d0000000000000000, %fd305, %p219;
$L__BB0_138:
	selp.f64 	%fd87, %fd78, %fd535, %p219;
	selp.b64 	%rd40, %rd36, %rd142, %p219;
	selp.f64 	%fd88, %fd79, %fd535, %p219;
	mov.f64 	%fd308, 0d4052400000000000;
	sub.f64 	%fd309, %fd308, %fd528;
	mov.f64 	%fd310, 0d4053800000000000;
	sub.f64 	%fd311, %fd310, %fd526;
	mul.f64 	%fd89, %fd17, %fd309;
	add.f64 	%fd312, %fd89, %fd68;
	mul.f64 	%fd90, %fd15, %fd311;
	add.f64 	%fd91, %fd312, %fd90;
	mul.f64 	%fd313, %fd91, %fd91;
	mul.f64 	%fd92, %fd309, %fd309;
	add.f64 	%fd314, %fd92, %fd71;
	mul.f64 	%fd93, %fd311, %fd311;
	add.f64 	%fd315, %fd314, %fd93;
	sub.f64 	%fd316, %fd313, %fd315;
	add.f64 	%fd94, %fd316, 0d4071040000000000;
	setp.lt.f64 	%p143, %fd94, 0d0000000000000000;
	mov.f64 	%fd536, 0d0000000000000000;
	mov.b64 	%rd143, 0;
	mov.pred 	%p220, -1;
	@%p143 bra 	$L__BB0_141;
	add.s64 	%rd143, %rd2, 672;
	sqrt.rn.f64 	%fd95, %fd94;
	sub.f64 	%fd536, %fd91, %fd95;
	setp.gt.f64 	%p145, %fd536, 0d3F1A36E2EB1C432D;
	setp.lt.f64 	%p146, %fd536, %fd88;
	and.pred  	%p147, %p145, %p146;
	mov.pred 	%p220, 0;
	@%p147 bra 	$L__BB0_141;
	add.f64 	%fd318, %fd91, %fd95;
	setp.leu.f64 	%p148, %fd318, 0d3F1A36E2EB1C432D;
	setp.geu.f64 	%p149, %fd318, %fd88;
	or.pred  	%p220, %p148, %p149;
	add.s64 	%rd111, %rd2, 672;
	selp.b64 	%rd143, 0, %rd111, %p220;
	selp.f64 	%fd536, 0d0000000000000000, %fd318, %p220;
$L__BB0_141:
	selp.f64 	%fd99, %fd87, %fd536, %p220;
	selp.b64 	%rd44, %rd40, %rd143, %p220;
	selp.f64 	%fd100, %fd88, %fd536, %p220;
	mov.f64 	%fd321, 0d4048C00000000000;
	sub.f64 	%fd322, %fd321, %fd527;
	fma.rn.f64 	%fd323, %fd16, %fd322, %fd89;
	add.f64 	%fd101, %fd323, %fd90;
	mul.f64 	%fd324, %fd101, %fd101;
	add.f64 	%fd325, %fd92, %fd81;
	add.f64 	%fd326, %fd325, %fd93;
	sub.f64 	%fd327, %fd324, %fd326;
	add.f64 	%fd102, %fd327, 0d4071040000000000;
	setp.lt.f64 	%p151, %fd102, 0d0000000000000000;
	mov.f64 	%fd537, 0d0000000000000000;
	mov.b64 	%rd144, 0;
	mov.pred 	%p221, -1;
	@%p151 bra 	$L__BB0_144;
	add.s64 	%rd144, %rd2, 768;
	sqrt.rn.f64 	%fd103, %fd102;
	sub.f64 	%fd537, %fd101, %fd103;
	setp.gt.f64 	%p153, %fd537, 0d3F1A36E2EB1C432D;
	setp.lt.f64 	%p154, %fd537, %fd100;
	and.pred  	%p155, %p153, %p154;
	mov.pred 	%p221, 0;
	@%p155 bra 	$L__BB0_144;
	add.f64 	%fd329, %fd101, %fd103;
	setp.leu.f64 	%p156, %fd329, 0d3F1A36E2EB1C432D;
	setp.geu.f64 	%p157, %fd329, %fd100;
	or.pred  	%p221, %p156, %p157;
	add.s64 	%rd113, %rd2, 768;
	selp.b64 	%rd144, 0, %rd113, %p221;
	selp.f64 	%fd537, 0d0000000000000000, %fd329, %p221;
$L__BB0_144:
	selp.f64 	%fd107, %fd99, %fd537, %p221;
	selp.b64 	%rd48, %rd44, %rd144, %p221;
	selp.f64 	%fd108, %fd100, %fd537, %p221;
	mov.f64 	%fd332, 0d40854AA3D70A3D71;
	sub.f64 	%fd333, %fd332, %fd527;
	fma.rn.f64 	%fd334, %fd16, %fd333, %fd41;
	add.f64 	%fd109, %fd334, %fd22;
	mul.f64 	%fd335, %fd109, %fd109;
	fma.rn.f64 	%fd336, %fd333, %fd333, %fd43;
	add.f64 	%fd337, %fd336, %fd25;
	sub.f64 	%fd338, %fd335, %fd337;
	add.f64 	%fd110, %fd338, 0d4115F90000000000;
	setp.lt.f64 	%p159, %fd110, 0d0000000000000000;
	mov.f64 	%fd538, 0d0000000000000000;
	mov.b64 	%rd145, 0;
	mov.pred 	%p222, -1;
	@%p159 bra 	$L__BB0_147;
	add.s64 	%rd145, %rd2, 864;
	sqrt.rn.f64 	%fd111, %fd110;
	sub.f64 	%fd538, %fd109, %fd111;
	setp.gt.f64 	%p161, %fd538, 0d3F1A36E2EB1C432D;
	setp.lt.f64 	%p162, %fd538, %fd108;
	and.pred  	%p163, %p161, %p162;
	mov.pred 	%p222, 0;
	@%p163 bra 	$L__BB0_147;
	add.f64 	%fd340, %fd109, %fd111;
	setp.leu.f64 	%p164, %fd340, 0d3F1A36E2EB1C432D;
	setp.geu.f64 	%p165, %fd340, %fd108;
	or.pred  	%p222, %p164, %p165;
	add.s64 	%rd115, %rd2, 864;
	selp.b64 	%rd145, 0, %rd115, %p222;
	selp.f64 	%fd538, 0d0000000000000000, %fd340, %p222;
$L__BB0_147:
	selp.f64 	%fd515, %fd107, %fd538, %p222;
	selp.b64 	%rd134, %rd48, %rd145, %p222;
	fma.rn.f64 	%fd528, %fd17, %fd515, %fd528;
	fma.rn.f64 	%fd527, %fd16, %fd515, %fd527;
	fma.rn.f64 	%fd526, %fd15, %fd515, %fd526;
	ld.local.f64 	%fd343, [%rd134];
	sub.f64 	%fd344, %fd528, %fd343;
	ld.local.f64 	%fd345, [%rd134+24];
	div.rn.f64 	%fd119, %fd344, %fd345;
	ld.local.f64 	%fd346, [%rd134+8];
	sub.f64 	%fd347, %fd527, %fd346;
	div.rn.f64 	%fd120, %fd347, %fd345;
	ld.local.f64 	%fd348, [%rd134+16];
	sub.f64 	%fd349, %fd526, %fd348;
	div.rn.f64 	%fd121, %fd349, %fd345;
	ld.local.f64 	%fd350, [%rd134+64];
	fma.rn.f64 	%fd518, %fd521, %fd350, %fd518;
	ld.local.f64 	%fd351, [%rd134+72];
	fma.rn.f64 	%fd517, %fd520, %fd351, %fd517;
	ld.local.f64 	%fd352, [%rd134+80];
	fma.rn.f64 	%fd516, %fd519, %fd352, %fd516;
	ld.local.u32 	%r1015, [%rd134+32];
	mov.f64 	%fd544, 0d0000000000000000;
	setp.eq.s32 	%p166, %r1015, 2;
	@%p166 bra 	$L__BB0_159;
	setp.eq.s32 	%p167, %r1015, 1;
	@%p167 bra 	$L__BB0_158;
	setp.ne.s32 	%p168, %r1015, 0;
	mov.u32 	%r1102, %r562;
	mov.u32 	%r1103, %r563;
	mov.u32 	%r1104, %r564;
	mov.u32 	%r1105, %r565;
	mov.f64 	%fd545, %fd544;
	mov.f64 	%fd546, %fd544;
	@%p168 bra 	$L__BB0_170;
	mov.f64 	%fd410, 0d0000000000000000;
	mov.f64 	%fd411, 0d7FF0000000000000;
	mul.rn.f64 	%fd540, %fd411, %fd410;
	neg.f64 	%fd412, %fd16;
	mul.f64 	%fd413, %fd120, %fd412;
	mul.f64 	%fd414, %fd17, %fd119;
	sub.f64 	%fd415, %fd413, %fd414;
	mul.f64 	%fd416, %fd15, %fd121;
	setp.gt.f64 	%p183, %fd415, %fd416;
	neg.f64 	%fd417, %fd119;
	neg.f64 	%fd418, %fd120;
	neg.f64 	%fd419, %fd121;
	selp.f64 	%fd126, %fd119, %fd417, %p183;
	selp.f64 	%fd127, %fd120, %fd418, %p183;
	selp.f64 	%fd128, %fd121, %fd419, %p183;
	setp.ge.f64 	%p184, %fd128, 0d0000000000000000;
	selp.f64 	%fd420, 0d3FF0000000000000, 0dBFF0000000000000, %p184;
	add.f64 	%fd421, %fd128, %fd420;
	rcp.rn.f64 	%fd422, %fd421;
	neg.f64 	%fd129, %fd422;
	shr.u32 	%r1044, %r1106, 2;
	xor.b32  	%r1045, %r1044, %r1106;
	shl.b32 	%r1046, %r562, 4;
	shl.b32 	%r1047, %r1045, 1;
	xor.b32  	%r1048, %r1047, %r1046;
	xor.b32  	%r1049, %r1048, %r1045;
	xor.b32  	%r1105, %r1049, %r562;
	add.s32 	%r1050, %r1393, %r1105;
	add.s32 	%r1051, %r1050, 362437;
	shr.u32 	%r1052, %r565, 2;
	xor.b32  	%r1053, %r1052, %r565;
	shl.b32 	%r1054, %r1105, 4;
	shl.b32 	%r1055, %r1053, 1;
	xor.b32  	%r1056, %r1055, %r1054;
	xor.b32  	%r1057, %r1056, %r1053;
	xor.b32  	%r1104, %r1057, %r1105;
	add.s32 	%r1058, %r1393, %r1104;
	add.s32 	%r1059, %r1058, 724874;
	cvt.u64.u32 	%rd119, %r1051;
	mul.wide.u32 	%rd120, %r1059, 2097152;
	xor.b64  	%rd121, %rd120, %rd119;
	cvt.rn.f64.u64 	%fd423, %rd121;
	fma.rn.f64 	%fd130, %fd423, 0d3CA0000000000000, 0d3C90000000000000;
	shr.u32 	%r1060, %r564, 2;
	xor.b32  	%r1061, %r1060, %r564;
	shl.b32 	%r1062, %r1104, 4;
	shl.b32 	%r1063, %r1061, 1;
	xor.b32  	%r1064, %r1063, %r1062;
	xor.b32  	%r1065, %r1064, %r1061;
	xor.b32  	%r1103, %r1065, %r1104;
	add.s32 	%r1066, %r1393, %r1103;
	add.s32 	%r1067, %r1066, 1087311;
	shr.u32 	%r1068, %r563, 2;
	xor.b32  	%r1069, %r1068, %r563;
	st.local.v2.u32 	[%rd1+8], {%r1105, %r1104};
	shl.b32 	%r1070, %r1103, 4;
	shl.b32 	%r1071, %r1069, 1;
	xor.b32  	%r1072, %r1071, %r1070;
	xor.b32  	%r1073, %r1072, %r1069;
	xor.b32  	%r1102, %r1073, %r1103;
	st.local.v2.u32 	[%rd1+16], {%r1103, %r1102};
	add.s32 	%r1393, %r1393, 1449748;
	st.local.v2.u32 	[%rd1], {%r1393, %r562};
	add.s32 	%r1074, %r1102, %r1393;
	cvt.u64.u32 	%rd122, %r1067;
	mul.wide.u32 	%rd123, %r1074, 2097152;
	xor.b64  	%rd124, %rd123, %rd122;
	cvt.rn.f64.u64 	%fd424, %rd124;
	fma.rn.f64 	%fd425, %fd424, 0d3CA0000000000000, 0d3C90000000000000;
	mul.f64 	%fd131, %fd425, 0d401921FB54442D18;
	setp.eq.f64 	%p185, %fd131, 0d7FF0000000000000;
	mov.b32 	%r1391, 1;
	@%p185 bra 	$L__BB0_154;
	mul.f64 	%fd426, %fd131, 0d3FE45F306DC9C883;
	cvt.rni.s32.f64 	%r1390, %fd426;
	cvt.rn.f64.s32 	%fd427, %r1390;
	fma.rn.f64 	%fd428, %fd427, 0dBFF921FB54442D18, %fd131;
	fma.rn.f64 	%fd429, %fd427, 0dBC91A62633145C00, %fd428;
	fma.rn.f64 	%fd540, %fd427, 0dB97B839A252049C0, %fd429;
	setp.ltu.f64 	%p186, %fd131, 0d41E0000000000000;
	@%p186 bra 	$L__BB0_153;
	{ // callseq 1, 0
	.param .b64 param0;
	st.param.f64 	[param0], %fd131;
	.param .align 16 .b8 retval0[16];
	call.uni (retval0), 
	__internal_trig_reduction_slowpathd, 
	(
	param0
	);
	ld.param.f64 	%fd540, [retval0];
	ld.param.b32 	%r1390, [retval0+8];
	} // callseq 1
$L__BB0_153:
	add.s32 	%r1391, %r1390, 1;
$L__BB0_154:
	mov.f64 	%fd431, 0d0000000000000000;
	mov.f64 	%fd432, 0d7FF0000000000000;
	mul.rn.f64 	%fd541, %fd432, %fd431;
	setp.eq.f64 	%p187, %fd131, 0d7FF0000000000000;
	shl.b32 	%r1077, %r1391, 6;
	cvt.u64.u32 	%rd125, %r1077;
	and.b64  	%rd126, %rd125, 64;
	mov.u64 	%rd127, __cudart_sin_cos_coeffs;
	add.s64 	%rd128, %rd127, %rd126;
	mul.rn.f64 	%fd433, %fd540, %fd540;
	and.b32  	%r1078, %r1391, 1;
	setp.eq.b32 	%p188, %r1078, 1;
	selp.f64 	%fd434, 0dBDA8FF8320FD8164, 0d3DE5DB65F9785EBA, %p188;
	ld.global.nc.v2.f64 	{%fd435, %fd436}, [%rd128];
	fma.rn.f64 	%fd437, %fd434, %fd433, %fd435;
	fma.rn.f64 	%fd438, %fd437, %fd433, %fd436;
	ld.global.nc.v2.f64 	{%fd439, %fd440}, [%rd128+16];
	fma.rn.f64 	%fd441, %fd438, %fd433, %fd439;
	fma.rn.f64 	%fd442, %fd441, %fd433, %fd440;
	ld.global.nc.v2.f64 	{%fd443, %fd444}, [%rd128+32];
	fma.rn.f64 	%fd445, %fd442, %fd433, %fd443;
	fma.rn.f64 	%fd446, %fd445, %fd433, %fd444;
	fma.rn.f64 	%fd447, %fd446, %fd540, %fd540;
	fma.rn.f64 	%fd448, %fd446, %fd433, 0d3FF0000000000000;
	selp.f64 	%fd449, %fd448, %fd447, %p188;
	and.b32  	%r1079, %r1391, 2;
	setp.eq.s32 	%p189, %r1079, 0;
	sub.f64 	%fd450, %fd431, %fd449;
	selp.f64 	%fd137, %fd449, %fd450, %p189;
	mov.b32 	%r1392, 0;
	@%p187 bra 	$L__BB0_157;
	mul.f64 	%fd451, %fd131, 0d3FE45F306DC9C883;
	cvt.rni.s32.f64 	%r1392, %fd451;
	cvt.rn.f64.s32 	%fd452, %r1392;
	fma.rn.f64 	%fd453, %fd452, 0dBFF921FB54442D18, %fd131;
	fma.rn.f64 	%fd454, %fd452, 0dBC91A62633145C00, %fd453;
	fma.rn.f64 	%fd541, %fd452, 0dB97B839A252049C0, %fd454;
	setp.ltu.f64 	%p190, %fd131, 0d41E0000000000000;
	@%p190 bra 	$L__BB0_157;
	{ // callseq 2, 0
	.param .b64 param0;
	st.param.f64 	[param0], %fd131;
	.param .align 16 .b8 retval0[16];
	call.uni (retval0), 
	__internal_trig_reduction_slowpathd, 
	(
	param0
	);
	ld.param.f64 	%fd541, [retval0];
	ld.param.b32 	%r1392, [retval0+8];
	} // callseq 2
$L__BB0_157:
	sqrt.rn.f64 	%fd456, %fd130;
	mul.f64 	%fd457, %fd456, %fd137;
	mul.f64 	%fd458, %fd126, %fd127;
	mul.f64 	%fd459, %fd458, %fd129;
	shl.b32 	%r1081, %r1392, 6;
	cvt.u64.u32 	%rd129, %r1081;
	and.b64  	%rd130, %rd129, 64;
	add.s64 	%rd132, %rd127, %rd130;
	mul.rn.f64 	%fd460, %fd541, %fd541;
	and.b32  	%r1082, %r1392, 1;
	setp.eq.b32 	%p191, %r1082, 1;
	selp.f64 	%fd461, 0dBDA8FF8320FD8164, 0d3DE5DB65F9785EBA, %p191;
	ld.global.nc.v2.f64 	{%fd462, %fd463}, [%rd132];
	fma.rn.f64 	%fd464, %fd461, %fd460, %fd462;
	fma.rn.f64 	%fd465, %fd464, %fd460, %fd463;
	ld.global.nc.v2.f64 	{%fd466, %fd467}, [%rd132+16];
	fma.rn.f64 	%fd468, %fd465, %fd460, %fd466;
	fma.rn.f64 	%fd469, %fd468, %fd460, %fd467;
	ld.global.nc.v2.f64 	{%fd470, %fd471}, [%rd132+32];
	fma.rn.f64 	%fd472, %fd469, %fd460, %fd470;
	fma.rn.f64 	%fd473, %fd472, %fd460, %fd471;
	fma.rn.f64 	%fd474, %fd473, %fd541, %fd541;
	fma.rn.f64 	%fd475, %fd473, %fd460, 0d3FF0000000000000;
	selp.f64 	%fd476, %fd475, %fd474, %p191;
	and.b32  	%r1083, %r1392, 2;
	setp.eq.s32 	%p192, %r1083, 0;
	mov.f64 	%fd477, 0d0000000000000000;
	sub.f64 	%fd478, %fd477, %fd476;
	selp.f64 	%fd479, %fd476, %fd478, %p192;
	mul.f64 	%fd480, %fd456, %fd479;
	mul.f64 	%fd481, %fd457, %fd457;
	mov.f64 	%fd482, 0d3FF0000000000000;
	sub.f64 	%fd483, %fd482, %fd481;
	mul.f64 	%fd484, %fd480, %fd480;
	setp.lt.f64 	%p193, %fd483, %fd484;
	sub.f64 	%fd485, %fd483, %fd484;
	sqrt.rn.f64 	%fd486, %fd485;
	selp.f64 	%fd487, 0d0000000000000000, %fd486, %p193;
	setp.ge.f64 	%p194, %fd128, 0d0000000000000000;
	selp.f64 	%fd488, 0d3FF0000000000000, 0dBFF0000000000000, %p194;
	mul.f64 	%fd489, %fd126, %fd488;
	mul.f64 	%fd490, %fd126, %fd489;
	fma.rn.f64 	%fd491, %fd490, %fd129, 0d3FF0000000000000;
	mul.f64 	%fd492, %fd459, %fd480;
	fma.rn.f64 	%fd493, %fd491, %fd457, %fd492;
	fma.rn.f64 	%fd544, %fd126, %fd487, %fd493;
	mul.f64 	%fd494, %fd488, %fd459;
	mul.f64 	%fd495, %fd127, %fd127;
	fma.rn.f64 	%fd496, %fd495, %fd129, %fd488;
	mul.f64 	%fd497, %fd496, %fd480;
	fma.rn.f64 	%fd498, %fd494, %fd457, %fd497;
	fma.rn.f64 	%fd545, %fd127, %fd487, %fd498;
	neg.f64 	%fd499, %fd488;
	mul.f64 	%fd500, %fd126, %fd499;
	mul.f64 	%fd501, %fd500, %fd457;
	mul.f64 	%fd502, %fd127, %fd480;
	sub.f64 	%fd503, %fd501, %fd502;
	fma.rn.f64 	%fd546, %fd128, %fd487, %fd503;
	mov.u32 	%r1106, %r562;
	bra.uni 	$L__BB0_170;
$L__BB0_158:
	neg.f64 	%fd403, %fd16;
	mul.f64 	%fd404, %fd120, %fd403;
	mul.f64 	%fd405, %fd17, %fd119;
	sub.f64 	%fd406, %fd404, %fd405;
	mul.f64 	%fd407, %fd15, %fd121;
	sub.f64 	%fd408, %fd406, %fd407;
	add.f64 	%fd409, %fd408, %fd408;
	fma.rn.f64 	%fd544, %fd119, %fd409, %fd17;
	fma.rn.f64 	%fd545, %fd120, %fd409, %fd16;
	fma.rn.f64 	%fd546, %fd121, %fd409, %fd15;
	mov.u32 	%r1102, %r562;
	mov.u32 	%r1103, %r563;
	mov.u32 	%r1104, %r564;
	mov.u32 	%r1105, %r565;
	bra.uni 	$L__BB0_170;
$L__BB0_159:
	neg.f64 	%fd353, %fd16;
	mul.f64 	%fd354, %fd120, %fd353;
	mul.f64 	%fd355, %fd17, %fd119;
	sub.f64 	%fd356, %fd354, %fd355;
	mul.f64 	%fd357, %fd15, %fd121;
	sub.f64 	%fd147, %fd356, %fd357;
	setp.leu.f64 	%p169, %fd147, 0d0000000000000000;
	neg.f64 	%fd358, %fd119;
	neg.f64 	%fd359, %fd120;
	neg.f64 	%fd360, %fd121;
	selp.f64 	%fd148, %fd360, %fd121, %p169;
	selp.f64 	%fd149, %fd359, %fd120, %p169;
	selp.f64 	%fd150, %fd358, %fd119, %p169;
	ld.local.f64 	%fd151, [%rd134+88];
	rcp.rn.f64 	%fd361, %fd151;
	selp.f64 	%fd152, %fd151, %fd361, %p169;
	mul.f64 	%fd362, %fd149, %fd353;
	mul.f64 	%fd363, %fd17, %fd150;
	sub.f64 	%fd364, %fd362, %fd363;
	mul.f64 	%fd365, %fd15, %fd148;
	sub.f64 	%fd153, %fd364, %fd365;
	mul.f64 	%fd366, %fd152, %fd152;
	mul.f64 	%fd367, %fd153, %fd153;
	mov.f64 	%fd368, 0d3FF0000000000000;
	sub.f64 	%fd369, %fd368, %fd367;
	mul.f64 	%fd370, %fd369, %fd366;
	sub.f64 	%fd154, %fd368, %fd370;
	setp.geu.f64 	%p170, %fd154, 0d0000000000000000;
	@%p170 bra 	$L__BB0_161;
	add.f64 	%fd402, %fd147, %fd147;
	fma.rn.f64 	%fd544, %fd119, %fd402, %fd17;
	fma.rn.f64 	%fd545, %fd120, %fd402, %fd16;
	fma.rn.f64 	%fd546, %fd121, %fd402, %fd15;
	mov.u32 	%r1102, %r562;
	mov.u32 	%r1103, %r563;
	mov.u32 	%r1104, %r564;
	mov.u32 	%r1105, %r565;
	bra.uni 	$L__BB0_170;
$L__BB0_161:
	setp.gt.f64 	%p171, %fd147, 0d0000000000000000;
	fma.rn.f64 	%fd371, %fd150, %fd153, %fd17;
	mul.f64 	%fd372, %fd371, %fd152;
	sqrt.rn.f64 	%fd373, %fd154;
	mul.f64 	%fd374, %fd150, %fd373;
	sub.f64 	%fd544, %fd372, %fd374;
	fma.rn.f64 	%fd375, %fd149, %fd153, %fd16;
	mul.f64 	%fd376, %fd375, %fd152;
	mul.f64 	%fd377, %fd149, %fd373;
	sub.f64 	%fd545, %fd376, %fd377;
	fma.rn.f64 	%fd378, %fd148, %fd153, %fd15;
	mul.f64 	%fd379, %fd378, %fd152;
	mul.f64 	%fd380, %fd148, %fd373;
	sub.f64 	%fd546, %fd379, %fd380;
	mov.f64 	%fd542, %fd147;
	@%p171 bra 	$L__BB0_163;
	mul.f64 	%fd381, %fd120, %fd545;
	fma.rn.f64 	%fd382, %fd119, %fd544, %fd381;
	fma.rn.f64 	%fd542, %fd121, %fd546, %fd382;
$L__BB0_163:
	setp.lt.s32 	%p172, %r548, 0;
	and.b32  	%r1016, %r548, 2146435072;
	setp.eq.s32 	%p173, %r1016, 1074790400;
	mov.f64 	%fd383, 0d3FF0000000000000;
	sub.f64 	%fd384, %fd383, %fd151;
	add.f64 	%fd385, %fd151, 0d3FF0000000000000;
	div.rn.f64 	%fd163, %fd384, %fd385;
	sub.f64 	%fd164, %fd383, %fd542;
	{
	.reg .b32 %temp; 
	mov.b64 	{%temp, %r581}, %fd164;
	}
	abs.f64 	%fd165, %fd164;
	{ // callseq 0, 0
	.param .b64 param0;
	st.param.f64 	[param0], %fd165;
	.param .b64 retval0;
	call.uni (retval0), 
	__internal_accurate_pow, 
	(
	param0
	);
	ld.param.f64 	%fd386, [retval0];
	} // callseq 0
	setp.lt.s32 	%p174, %r581, 0;
	neg.f64 	%fd388, %fd386;
	selp.f64 	%fd389, %fd388, %fd386, %p173;
	selp.f64 	%fd390, %fd389, %fd386, %p174;
	setp.eq.f64 	%p175, %fd164, 0d0000000000000000;
	selp.b32 	%r1017, %r581, 0, %p173;
	or.b32  	%r1018, %r1017, 2146435072;
	selp.b32 	%r1019, %r1018, %r1017, %p172;
	mov.b32 	%r1020, 0;
	mov.b64 	%fd391, {%r1020, %r1019};
	selp.f64 	%fd543, %fd391, %fd390, %p175;
	add.f64 	%fd392, %fd164, 0d4014000000000000;
	{
	.reg .b32 %temp; 
	mov.b64 	{%temp, %r1021}, %fd392;
	}
	and.b32  	%r1022, %r1021, 2146435072;
	setp.ne.s32 	%p176, %r1022, 2146435072;
	@%p176 bra 	$L__BB0_168;
	setp.num.f64 	%p177, %fd164, %fd164;
	@%p177 bra 	$L__BB0_166;
	mov.f64 	%fd393, 0d4014000000000000;
	add.rn.f64 	%fd543, %fd164, %fd393;
	bra.uni 	$L__BB0_168;
$L__BB0_166:
	setp.neu.f64 	%p178, %fd165, 0d7FF0000000000000;
	@%p178 bra 	$L__BB0_168;
	selp.b32 	%r1023, 0, 2146435072, %p172;
	or.b32  	%r1024, %r1023, -2147483648;
	selp.b32 	%r1025, %r1024, %r1023, %p1;
	selp.b32 	%r1026, %r1025, %r1023, %p174;
	mov.b32 	%r1027, 0;
	mov.b64 	%fd543, {%r1027, %r1026};
$L__BB0_168:
	mul.f64 	%fd394, %fd163, %fd163;
	setp.eq.f64 	%p181, %fd164, 0d3FF0000000000000;
	selp.f64 	%fd395, 0d3FF0000000000000, %fd543, %p181;
	mov.f64 	%fd396, 0d3FF0000000000000;
	sub.f64 	%fd397, %fd396, %fd394;
	fma.rn.f64 	%fd398, %fd397, %fd395, %fd394;
	shr.u32 	%r1028, %r1106, 2;
	xor.b32  	%r1029, %r1028, %r1106;
	shl.b32 	%r1030, %r562, 4;
	shl.b32 	%r1031, %r1029, 1;
	xor.b32  	%r1032, %r1031, %r1030;
	xor.b32  	%r1033, %r1032, %r1029;
	xor.b32  	%r1103, %r1033, %r562;
	add.s32 	%r1034, %r1393, %r1103;
	add.s32 	%r1035, %r1034, 362437;
	shr.u32 	%r1036, %r565, 2;
	xor.b32  	%r1037, %r1036, %r565;
	st.local.v2.u32 	[%rd1+8], {%r563, %r562};
	shl.b32 	%r1038, %r1103, 4;
	shl.b32 	%r1039, %r1037, 1;
	xor.b32  	%r1040, %r1039, %r1038;
	xor.b32  	%r1041, %r1040, %r1037;
	xor.b32  	%r1102, %r1041, %r1103;
	st.local.v2.u32 	[%rd1+16], {%r1103, %r1102};
	add.s32 	%r1393, %r1393, 724874;
	st.local.v2.u32 	[%rd1], {%r1393, %r564};
	add.s32 	%r1042, %r1102, %r1393;
	cvt.u64.u32 	%rd116, %r1035;
	mul.wide.u32 	%rd117, %r1042, 2097152;
	xor.b64  	%rd118, %rd117, %rd116;
	cvt.rn.f64.u64 	%fd399, %rd118;
	fma.rn.f64 	%fd400, %fd399, 0d3CA0000000000000, 0d3C90000000000000;
	setp.geu.f64 	%p182, %fd400, %fd398;
	mov.u32 	%r1104, %r562;
	mov.u32 	%r1105, %r563;
	mov.u32 	%r1106, %r564;
	@%p182 bra 	$L__BB0_170;
	add.f64 	%fd401, %fd147, %fd147;
	fma.rn.f64 	%fd544, %fd119, %fd401, %fd17;
	fma.rn.f64 	%fd545, %fd120, %fd401, %fd16;
	fma.rn.f64 	%fd546, %fd121, %fd401, %fd15;
	mov.u32 	%r1104, %r562;
	mov.u32 	%r1105, %r563;
	mov.u32 	%r1106, %r564;
$L__BB0_170:
	ld.local.f64 	%fd504, [%rd134+40];
	mul.f64 	%fd521, %fd521, %fd504;
	ld.local.f64 	%fd506, [%rd134+48];
	mul.f64 	%fd520, %fd520, %fd506;
	ld.local.f64 	%fd507, [%rd134+56];
	mul.f64 	%fd519, %fd519, %fd507;
	setp.gt.f64 	%p195, %fd521, %fd520;
	setp.gt.f64 	%p196, %fd521, %fd519;
	and.pred  	%p197, %p195, %p196;
	setp.eq.f64 	%p198, %fd521, 0d0000000000000000;
	and.pred  	%p199, %p198, %p197;
	@%p199 bra 	$L__BB0_173;
	setp.gt.f64 	%p200, %fd520, %fd521;
	setp.gt.f64 	%p201, %fd520, %fd519;
	and.pred  	%p202, %p200, %p201;
	setp.eq.f64 	%p203, %fd520, 0d0000000000000000;
	and.pred  	%p204, %p203, %p202;
	@%p204 bra 	$L__BB0_173;
	setp.leu.f64 	%p205, %fd519, %fd521;
	setp.leu.f64 	%p206, %fd519, %fd520;
	or.pred  	%p207, %p205, %p206;
	setp.neu.f64 	%p208, %fd519, 0d0000000000000000;
	or.pred  	%p209, %p208, %p207;
	add.s32 	%r591, %r1389, 1;
	setp.lt.u32 	%p210, %r1389, 9;
	and.pred  	%p211, %p209, %p210;
	mov.u32 	%r562, %r1102;
	mov.u32 	%r563, %r1103;
	mov.u32 	%r564, %r1104;
	mov.u32 	%r565, %r1105;
	mov.u32 	%r1389, %r591;
	mov.f64 	%fd15, %fd546;
	mov.f64 	%fd16, %fd545;
	mov.f64 	%fd17, %fd544;
	@%p211 bra 	$L__BB0_117;
$L__BB0_173:
	div.rn.f64 	%fd509, %fd518, 0d4024000000000000;
	add.f64 	%fd514, %fd509, %fd514;
	div.rn.f64 	%fd510, %fd517, 0d4024000000000000;
	add.f64 	%fd513, %fd510, %fd513;
	div.rn.f64 	%fd511, %fd516, 0d4024000000000000;
	add.f64 	%fd512, %fd511, %fd512;
	st.global.f64 	[%rd4], %fd514;
	st.global.f64 	[%rd4+8], %fd513;
	st.global.f64 	[%rd4+16], %fd512;
	add.s32 	%r1382, %r1382, 1;
	setp.ne.s32 	%p212, %r1382, 10;
	@%p212 bra 	$L__BB0_116;
	ret;

}
.func  (.param .align 16 .b8 func_retval0[16]) __internal_trig_reduction_slowpathd(
	.param .b64 __internal_trig_reduction_slowpathd_param_0
)
{
	.local .align 8 .b8 	__local_depot1[40];
	.reg .b64 	%SP;
	.reg .b64 	%SPL;
	.reg .pred 	%p<10>;
	.reg .b32 	%r<47>;
	.reg .b64 	%rd<74>;
	.reg .b64 	%fd<5>;

	mov.u64 	%SPL, __local_depot1;
	ld.param.f64 	%fd4, [__internal_trig_reduction_slowpathd_param_0];
	add.u64 	%rd1, %SPL, 0;
	{
	.reg .b32 %temp; 
	mov.b64 	{%temp, %r1}, %fd4;
	}
	shr.u32 	%r2, %r1, 20;
	and.b32  	%r3, %r2, 2047;
	setp.eq.s32 	%p1, %r3, 2047;
	mov.b32 	%r46, 0;
	@%p1 bra 	$L__BB1_9;
	add.s32 	%r20, %r3, -1024;
	mov.b64 	%rd20, %fd4;
	shl.b64 	%rd2, %rd20, 11;
	shr.u32 	%r4, %r20, 6;
	sub.s32 	%r45, 15, %r4;
	sub.s32 	%r21, 19, %r4;
	setp.lt.u32 	%p2, %r20, 128;
	selp.b32 	%r6, 18, %r21, %p2;
	setp.ge.s32 	%p3, %r45, %r6;
	mov.b64 	%rd70, 0;
	@%p3 bra 	$L__BB1_4;
	add.s32 	%r23, %r6, %r4;
	neg.s32 	%r43, %r23;
	or.b64  	%rd3, %rd2, -9223372036854775808;
	mov.b64 	%rd70, 0;
	mov.b32 	%r42, 0;
	mov.u64 	%rd25, __cudart_i2opi_d;
	mov.u32 	%r44, %r45;
$L__BB1_3:
	.pragma "nounroll";
	mul.wide.s32 	%rd22, %r42, 8;
	add.s64 	%rd23, %rd1, %rd22;
	mul.wide.s32 	%rd24, %r44, 8;
	add.s64 	%rd26, %rd25, %rd24;
	ld.global.nc.u64 	%rd27, [%rd26];
	{
	.reg .u32 %r0, %r1, %r2, %r3, %alo, %ahi, %blo, %bhi, %clo, %chi;
	mov.b64 	{%alo,%ahi}, %rd27;
	mov.b64 	{%blo,%bhi}, %rd3;
	mov.b64 	{%clo,%chi}, %rd70;
	mad.lo.cc.u32 	%r0, %alo, %blo, %clo;
	madc.hi.cc.u32 	%r1, %alo, %blo, %chi;
	madc.hi.u32 	%r2, %alo, %bhi, 0;
	mad.lo.cc.u32 	%r1, %alo, %bhi, %r1;
	madc.hi.cc.u32 	%r2, %ahi, %blo, %r2;
	madc.hi.u32 	%r3, %ahi, %bhi, 0;
	mad.lo.cc.u32 	%r1, %ahi, %blo, %r1;
	madc.lo.cc.u32 	%r2, %ahi, %bhi, %r2;
	addc.u32 	%r3, %r3, 0;
	mov.b64 	%rd28, {%r0,%r1};
	mov.b64 	%rd70, {%r2,%r3};
	}
	st.local.u64 	[%rd23], %rd28;
	add.s32 	%r44, %r44, 1;
	add.s32 	%r43, %r43, 1;
	add.s32 	%r42, %r42, 1;
	setp.ne.s32 	%p4, %r43, -15;
	mov.u32 	%r45, %r6;
	@%p4 bra 	$L__BB1_3;
$L__BB1_4:
	cvt.s64.s32 	%rd29, %r45;
	cvt.u64.u32 	%rd30, %r4;
	add.s64 	%rd31, %rd30, %rd29;
	shl.b64 	%rd32, %rd31, 3;
	add.s64 	%rd33, %rd1, %rd32;
	st.local.u64 	[%rd33+-120], %rd70;
	and.b32  	%r15, %r2, 63;
	ld.local.u64 	%rd72, [%rd1+16];
	ld.local.u64 	%rd71, [%rd1+24];
	setp.eq.s32 	%p5, %r15, 0;
	@%p5 bra 	$L__BB1_6;
	shl.b64 	%rd34, %rd71, %r15;
	shr.u64 	%rd35, %rd72, 1;
	xor.b32  	%r24, %r15, 63;
	shr.u64 	%rd36, %rd35, %r24;
	or.b64  	%rd71, %rd34, %rd36;
	ld.local.u64 	%rd37, [%rd1+8];
	shl.b64 	%rd38, %rd72, %r15;
	shr.u64 	%rd39, %rd37, 1;
	shr.u64 	%rd40, %rd39, %r24;
	or.b64  	%rd72, %rd38, %rd40;
$L__BB1_6:
	and.b32  	%r25, %r1, -2147483648;
	shr.u64 	%rd41, %rd71, 62;
	cvt.u32.u64 	%r26, %rd41;
	mov.b64 	{%r27, %r28}, %rd71;
	mov.b64 	{%r29, %r30}, %rd72;
	shf.l.wrap.b32 	%r31, %r30, %r27, 2;
	shf.l.wrap.b32 	%r32, %r27, %r28, 2;
	mov.b64 	%rd42, {%r31, %r32};
	shl.b64 	%rd43, %rd72, 2;
	shr.u64 	%rd44, %rd42, 63;
	cvt.u32.u64 	%r33, %rd44;
	add.s32 	%r34, %r33, %r26;
	setp.eq.s32 	%p6, %r25, 0;
	neg.s32 	%r35, %r34;
	selp.b32 	%r46, %r34, %r35, %p6;
	setp.gt.s64 	%p7, %rd42, -1;
	mov.b64 	%rd45, 0;
	{
	.reg .u32 %r0, %r1, %r2, %r3, %a0, %a1, %a2, %a3, %b0, %b1, %b2, %b3;
	mov.b64 	{%a0,%a1}, %rd45;
	mov.b64 	{%a2,%a3}, %rd45;
	mov.b64 	{%b0,%b1}, %rd43;
	mov.b64 	{%b2,%b3}, %rd42;
	sub.cc.u32 	%r0, %a0, %b0;
	subc.cc.u32 	%r1, %a1, %b1;
	subc.cc.u32 	%r2, %a2, %b2;
	subc.u32 	%r3, %a3, %b3;
	mov.b64 	%rd46, {%r0,%r1};
	mov.b64 	%rd47, {%r2,%r3};
	}
	xor.b32  	%r36, %r25, -2147483648;
	selp.b64 	%rd73, %rd42, %rd47, %p7;
	selp.b64 	%rd14, %rd43, %rd46, %p7;
	selp.b32 	%r17, %r25, %r36, %p7;
	clz.b64 	%r37, %rd73;
	cvt.u64.u32 	%rd15, %r37;
	setp.eq.s32 	%p8, %r37, 0;
	@%p8 bra 	$L__BB1_8;
	cvt.u32.u64 	%r38, %rd15;
	and.b32  	%r39, %r38, 63;
	shl.b64 	%rd48, %rd73, %r39;
	shr.u64 	%rd49, %rd14, 1;
	not.b32 	%r40, %r38;
	and.b32  	%r41, %r40, 63;
	shr.u64 	%rd50, %rd49, %r41;
	or.b64  	%rd73, %rd48, %rd50;
$L__BB1_8:
	mov.b64 	%rd51, -3958705157555305931;
	{
	.reg .u32 %r0, %r1, %r2, %r3, %alo, %ahi, %blo, %bhi;
	mov.b64 	{%alo,%ahi}, %rd73;
	mov.b64 	{%blo,%bhi}, %rd51;
	mul.lo.u32 	%r0, %alo, %blo;
	mul.hi.u32 	%r1, %alo, %blo;
	mad.lo.cc.u32 	%r1, %alo, %bhi, %r1;
	madc.hi.u32 	%r2, %alo, %bhi, 0;
	mad.lo.cc.u32 	%r1, %ahi, %blo, %r1;
	madc.hi.cc.u32 	%r2, %ahi, %blo, %r2;
	madc.hi.u32 	%r3, %ahi, %bhi, 0;
	mad.lo.cc.u32 	%r2, %ahi, %bhi, %r2;
	addc.u32 	%r3, %r3, 0;
	mov.b64 	%rd52, {%r0,%r1};
	mov.b64 	%rd53, {%r2,%r3};
	}
	setp.gt.s64 	%p9, %rd53, 0;
	{
	.reg .u32 %r0, %r1, %r2, %r3, %a0, %a1, %a2, %a3, %b0, %b1, %b2, %b3;
	mov.b64 	{%a0,%a1}, %rd52;
	mov.b64 	{%a2,%a3}, %rd53;
	mov.b64 	{%b0,%b1}, %rd52;
	mov.b64 	{%b2,%b3}, %rd53;
	add.cc.u32 	%r0, %a0, %b0;
	addc.cc.u32 	%r1, %a1, %b1;
	addc.cc.u32 	%r2, %a2, %b2;
	addc.u32 	%r3, %a3, %b3;
	mov.b64 	%rd54, {%r0,%r1};
	mov.b64 	%rd55, {%r2,%r3};
	}
	selp.b64 	%rd56, %rd55, %rd53, %p9;
	selp.s64 	%rd57, -1, 0, %p9;
	sub.s64 	%rd58, %rd57, %rd15;
	cvt.u64.u32 	%rd59, %r17;
	shl.b64 	%rd60, %rd59, 32;
	add.s64 	%rd61, %rd56, 1;
	shr.u64 	%rd62, %rd61, 10;
	add.s64 	%rd63, %rd62, 1;
	shr.u64 	%rd64, %rd63, 1;
	shl.b64 	%rd65, %rd58, 52;
	add.s64 	%rd66, %rd65, %rd64;
	add.s64 	%rd67, %rd66, 4602678819172646912;
	or.b64  	%rd68, %rd67, %rd60;
	mov.b64 	%fd4, %rd68;
$L__BB1_9:
	st.param.f64 	[func_retval0], %fd4;
	st.param.b32 	[func_retval0+8], %r46;
	ret;

}
.func  (.param .b64 func_retval0) __internal_accurate_pow(
	.param .b64 __internal_accurate_pow_param_0
)
{
	.reg .pred 	%p<8>;
	.reg .b32 	%r<49>;
	.reg .b32 	%f<3>;
	.reg .b64 	%fd<109>;

	ld.param.f64 	%fd10, [__internal_accurate_pow_param_0];
	{
	.reg .b32 %temp; 
	mov.b64 	{%temp, %r46}, %fd10;
	}
	{
	.reg .b32 %temp; 
	mov.b64 	{%r45, %temp}, %fd10;
	}
	shr.u32 	%r47, %r46, 20;
	setp.gt.u32 	%p1, %r46, 1048575;
	@%p1 bra 	$L__BB2_2;
	mul.f64 	%fd11, %fd10, 0d4350000000000000;
	{
	.reg .b32 %temp; 
	mov.b64 	{%temp, %r46}, %fd11;
	}
	{
	.reg .b32 %temp; 
	mov.b64 	{%r45, %temp}, %fd11;
	}
	shr.u32 	%r16, %r46, 20;
	add.s32 	%r47, %r16, -54;
$L__BB2_2:
	add.s32 	%r48, %r47, -1023;
	and.b32  	%r17, %r46, -2146435073;
	or.b32  	%r18, %r17, 1072693248;
	mov.b64 	%fd107, {%r45, %r18};
	setp.lt.u32 	%p2, %r18, 1073127583;
	@%p2 bra 	$L__BB2_4;
	{
	.reg .b32 %temp; 
	mov.b64 	{%r19, %temp}, %fd107;
	}
	{
	.reg .b32 %temp; 
	mov.b64 	{%temp, %r20}, %fd107;
	}
	add.s32 	%r21, %r20, -1048576;
	mov.b64 	%fd107, {%r19, %r21};
	add.s32 	%r48, %r47, -1022;
$L__BB2_4:
	add.f64 	%fd12, %fd107, 0dBFF0000000000000;
	add.f64 	%fd13, %fd107, 0d3FF0000000000000;
	rcp.approx.ftz.f64 	%fd14, %fd13;
	neg.f64 	%fd15, %fd13;
	fma.rn.f64 	%fd16, %fd15, %fd14, 0d3FF0000000000000;
	fma.rn.f64 	%fd17, %fd16, %fd16, %fd16;
	fma.rn.f64 	%fd18, %fd17, %fd14, %fd14;
	mul.f64 	%fd19, %fd12, %fd18;
	fma.rn.f64 	%fd20, %fd12, %fd18, %fd19;
	mul.f64 	%fd21, %fd20, %fd20;
	fma.rn.f64 	%fd22, %fd21, 0d3EB0F5FF7D2CAFE2, 0d3ED0F5D241AD3B5A;
	fma.rn.f64 	%fd23, %fd22, %fd21, 0d3EF3B20A75488A3F;
	fma.rn.f64 	%fd24, %fd23, %fd21, 0d3F1745CDE4FAECD5;
	fma.rn.f64 	%fd25, %fd24, %fd21, 0d3F3C71C7258A578B;
	fma.rn.f64 	%fd26, %fd25, %fd21, 0d3F6249249242B910;
	fma.rn.f64 	%fd27, %fd26, %fd21, 0d3F89999999999DFB;
	sub.f64 	%fd28, %fd12, %fd20;
	add.f64 	%fd29, %fd28, %fd28;
	neg.f64 	%fd30, %fd20;
	fma.rn.f64 	%fd31, %fd30, %fd12, %fd29;
	mul.f64 	%fd32, %fd18, %fd31;
	fma.rn.f64 	%fd33, %fd21, %fd27, 0d3FB5555555555555;
	mov.f64 	%fd34, 0d3FB5555555555555;
	sub.f64 	%fd35, %fd34, %fd33;
	fma.rn.f64 	%fd36, %fd21, %fd27, %fd35;
	add.f64 	%fd37, %fd36, 0dBC46A4CB00B9E7B0;
	add.f64 	%fd38, %fd33, %fd37;
	sub.f64 	%fd39, %fd33, %fd38;
	add.f64 	%fd40, %fd37, %fd39;
	mul.rn.f64 	%fd41, %fd20, %fd20;
	neg.f64 	%fd42, %fd41;
	fma.rn.f64 	%fd43, %fd20, %fd20, %fd42;
	{
	.reg .b32 %temp; 
	mov.b64 	{%r22, %temp}, %fd32;
	}
	{
	.reg .b32 %temp; 
	mov.b64 	{%temp, %r23}, %fd32;
	}
	add.s32 	%r24, %r23, 1048576;
	mov.b64 	%fd44, {%r22, %r24};
	fma.rn.f64 	%fd45, %fd20, %fd44, %fd43;
	mul.rn.f64 	%fd46, %fd41, %fd20;
	neg.f64 	%fd47, %fd46;
	fma.rn.f64 	%fd48, %fd41, %fd20, %fd47;
	fma.rn.f64 	%fd49, %fd41, %fd32, %fd48;
	fma.rn.f64 	%fd50, %fd45, %fd20, %fd49;
	mul.rn.f64 	%fd51, %fd38, %fd46;
	neg.f64 	%fd52, %fd51;
	fma.rn.f64 	%fd53, %fd38, %fd46, %fd52;
	fma.rn.f64 	%fd54, %fd38, %fd50, %fd53;
	fma.rn.f64 	%fd55, %fd40, %fd46, %fd54;
	add.f64 	%fd56, %fd51, %fd55;
	sub.f64 	%fd57, %fd51, %fd56;
	add.f64 	%fd58, %fd55, %fd57;
	add.f64 	%fd59, %fd20, %fd56;
	sub.f64 	%fd60, %fd20, %fd59;
	add.f64 	%fd61, %fd56, %fd60;
	add.f64 	%fd62, %fd58, %fd61;
	add.f64 	%fd63, %fd32, %fd62;
	add.f64 	%fd64, %fd59, %fd63;
	sub.f64 	%fd65, %fd59, %fd64;
	add.f64 	%fd66, %fd63, %fd65;
	xor.b32  	%r25, %r48, -2147483648;
	mov.b32 	%r26, 1127219200;
	mov.b64 	%fd67, {%r25, %r26};
	mov.b32 	%r27, -2147483648;
	mov.b64 	%fd68, {%r27, %r26};
	sub.f64 	%fd69, %fd67, %fd68;
	fma.rn.f64 	%fd70, %fd69, 0d3FE62E42FEFA39EF, %fd64;
	fma.rn.f64 	%fd71, %fd69, 0dBFE62E42FEFA39EF, %fd70;
	sub.f64 	%fd72, %fd71, %fd64;
	sub.f64 	%fd73, %fd66, %fd72;
	fma.rn.f64 	%fd74, %fd69, 0d3C7ABC9E3B39803F, %fd73;
	add.f64 	%fd75, %fd70, %fd74;
	sub.f64 	%fd76, %fd70, %fd75;
	add.f64 	%fd77, %fd74, %fd76;
	mov.f64 	%fd78, 0d4014000000000000;
	{
	.reg .b32 %temp; 
	mov.b64 	{%temp, %r28}, %fd78;
	}
	{
	.reg .b32 %temp; 
	mov.b64 	{%r29, %temp}, %fd78;
	}
	shl.b32 	%r30, %r28, 1;
	setp.gt.u32 	%p3, %r30, -33554433;
	and.b32  	%r31, %r28, -15728641;
	selp.b32 	%r32, %r31, %r28, %p3;
	mov.b64 	%fd79, {%r29, %r32};
	mul.rn.f64 	%fd80, %fd75, %fd79;
	neg.f64 	%fd81, %fd80;
	fma.rn.f64 	%fd82, %fd75, %fd79, %fd81;
	fma.rn.f64 	%fd83, %fd77, %fd79, %fd82;
	add.f64 	%fd4, %fd80, %fd83;
	sub.f64 	%fd84, %fd80, %fd4;
	add.f64 	%fd5, %fd83, %fd84;
	fma.rn.f64 	%fd85, %fd4, 0d3FF71547652B82FE, 0d4338000000000000;
	{
	.reg .b32 %temp; 
	mov.b64 	{%r13, %temp}, %fd85;
	}
	mov.f64 	%fd86, 0dC338000000000000;
	add.rn.f64 	%fd87, %fd85, %fd86;
	fma.rn.f64 	%fd88, %fd87, 0dBFE62E42FEFA39EF, %fd4;
	fma.rn.f64 	%fd89, %fd87, 0dBC7ABC9E3B39803F, %fd88;
	fma.rn.f64 	%fd90, %fd89, 0d3E5ADE1569CE2BDF, 0d3E928AF3FCA213EA;
	fma.rn.f64 	%fd91, %fd90, %fd89, 0d3EC71DEE62401315;
	fma.rn.f64 	%fd92, %fd91, %fd89, 0d3EFA01997C89EB71;
	fma.rn.f64 	%fd93, %fd92, %fd89, 0d3F2A01A014761F65;
	fma.rn.f64 	%fd94, %fd93, %fd89, 0d3F56C16C1852B7AF;
	fma.rn.f64 	%fd95, %fd94, %fd89, 0d3F81111111122322;
	fma.rn.f64 	%fd96, %fd95, %fd89, 0d3FA55555555502A1;
	fma.rn.f64 	%fd97, %fd96, %fd89, 0d3FC5555555555511;
	fma.rn.f64 	%fd98, %fd97, %fd89, 0d3FE000000000000B;
	fma.rn.f64 	%fd99, %fd98, %fd89, 0d3FF0000000000000;
	fma.rn.f64 	%fd100, %fd99, %fd89, 0d3FF0000000000000;
	{
	.reg .b32 %temp; 
	mov.b64 	{%r14, %temp}, %fd100;
	}
	{
	.reg .b32 %temp; 
	mov.b64 	{%temp, %r15}, %fd100;
	}
	shl.b32 	%r33, %r13, 20;
	add.s32 	%r34, %r33, %r15;
	mov.b64 	%fd108, {%r14, %r34};
	{
	.reg .b32 %temp; 
	mov.b64 	{%temp, %r35}, %fd4;
	}
	mov.b32 	%f2, %r35;
	abs.f32 	%f1, %f2;
	setp.lt.f32 	%p4, %f1, 0f4086232B;
	@%p4 bra 	$L__BB2_7;
	setp.lt.f64 	%p5, %fd4, 0d0000000000000000;
	add.f64 	%fd101, %fd4, 0d7FF0000000000000;
	selp.f64 	%fd108, 0d0000000000000000, %fd101, %p5;
	setp.geu.f32 	%p6, %f1, 0f40874800;
	@%p6 bra 	$L__BB2_7;
	shr.u32 	%r36, %r13, 31;
	add.s32 	%r37, %r13, %r36;
	shr.s32 	%r38, %r37, 1;
	shl.b32 	%r39, %r38, 20;
	add.s32 	%r40, %r15, %r39;
	mov.b64 	%fd102, {%r14, %r40};
	sub.s32 	%r41, %r13, %r38;
	shl.b32 	%r42, %r41, 20;
	add.s32 	%r43, %r42, 1072693248;
	mov.b32 	%r44, 0;
	mov.b64 	%fd103, {%r44, %r43};
	mul.f64 	%fd108, %fd103, %fd102;
$L__BB2_7:
	abs.f64 	%fd104, %fd108;
	setp.eq.f64 	%p7, %fd104, 0d7FF0000000000000;
	fma.rn.f64 	%fd105, %fd108, %fd5, %fd108;
	selp.f64 	%fd106, %fd108, %fd105, %p7;
	st.param.f64 	[func_retval0], %fd106;
	ret;

}


// ===== COMPILED SASS (sm_100) =====

	.target	sm_100

	.elftype	@"ET_EXEC"


//--------------------- .note.nv.tkinfo           --------------------------
	.section	.note.nv.tkinfo,"",@"SHT_NOTE"
	.sectionflags	@"SHF_NOTE_NV_TKINFO"
	.tkinfo
        /*0018*/ 	.word	0x00000002
        /*0030*/ 	.string	""
        /*0030*/ 	.string	"ptxas"
        /*0030*/ 	.string	"Cuda compilation tools, release 13.0, V13.0.88"
        /*0030*/ 	.string	"Build cuda_13.0.r13.0/compiler.36424714_0"
        /*0030*/ 	.string	"-arch sm_100 -m 64 "



//--------------------- .note.nv.cuinfo           --------------------------
	.section	.note.nv.cuinfo,"",@"SHT_NOTE"
	.sectionflags	@"SHF_NOTE_NV_CUINFO"
        /*0018*/ 	.short	0x0002
        /*001a*/ 	.short	0x0064
        /*001c*/ 	.short	0x0082
	.zero		2


//--------------------- .nv.info                  --------------------------
	.section	.nv.info,"",@"SHT_CUDA_INFO"
	.align	4


	//----- nvinfo : EIATTR_REGCOUNT
	.align		4
        /*0000*/ 	.byte	0x04, 0x2f
        /*0002*/ 	.short	(.L_12 - .L_11)
	.align		4
.L_11:
        /*0004*/ 	.word	index@(_Z12gpu_functionP7double3)
        /*0008*/ 	.word	0x0000005c


	//----- nvinfo : EIATTR_FRAME_SIZE
	.align		4
.L_12:
        /*000c*/ 	.byte	0x04, 0x11
        /*000e*/ 	.short	(.L_14 - .L_13)
	.align		4
.L_13:
        /*0010*/ 	.word	index@($_Z12gpu_functionP7double3$__internal_trig_reduction_slowpathd)
        /*0014*/ 	.word	0x00000418


	//----- nvinfo : EIATTR_FRAME_SIZE
	.align		4
.L_14:
        /*0018*/ 	.byte	0x04, 0x11
        /*001a*/ 	.short	(.L_16 - .L_15)
	.align		4
.L_15:
        /*001c*/ 	.word	index@($_Z12gpu_functionP7double3$__internal_accurate_pow)
        /*0020*/ 	.word	0x00000418


	//----- nvinfo : EIATTR_FRAME_SIZE
	.align		4
.L_16:
        /*0024*/ 	.byte	0x04, 0x11
        /*0026*/ 	.short	(.L_18 - .L_17)
	.align		4
.L_17:
        /*0028*/ 	.word	index@($__internal_2_$__cuda_sm20_dsqrt_rn_f64_mediumpath_v1)
        /*002c*/ 	.word	0x00000418


	//----- nvinfo : EIATTR_FRAME_SIZE
	.align		4
.L_18:
        /*0030*/ 	.byte	0x04, 0x11
        /*0032*/ 	.short	(.L_20 - .L_19)
	.align		4
.L_19:
        /*0034*/ 	.word	index@($__internal_1_$__cuda_sm20_div_rn_f64_full)
        /*0038*/ 	.word	0x00000418


	//----- nvinfo : EIATTR_FRAME_SIZE
	.align		4
.L_20:
        /*003c*/ 	.byte	0x04, 0x11
        /*003e*/ 	.short	(.L_22 - .L_21)
	.align		4
.L_21:
        /*0040*/ 	.word	index@($__internal_0_$__cuda_sm20_dblrcp_rn_slowpath_v3)
        /*0044*/ 	.word	0x00000418


	//----- nvinfo : EIATTR_FRAME_SIZE
	.align		4
.L_22:
        /*0048*/ 	.byte	0x04, 0x11
        /*004a*/ 	.short	(.L_24 - .L_23)
	.align		4
.L_23:
        /*004c*/ 	.word	index@(_Z12gpu_functionP7double3)
        /*0050*/ 	.word	0x00000418


	//----- nvinfo : EIATTR_MIN_STACK_SIZE
	.align		4
.L_24:
        /*0054*/ 	.byte	0x04, 0x12
        /*0056*/ 	.short	(.L_26 - .L_25)
	.align		4
.L_25:
        /*0058*/ 	.word	index@(_Z12gpu_functionP7double3)
        /*005c*/ 	.word	0x00000418
.L_26:


//--------------------- .nv.compat                --------------------------
	.section	.nv.compat,"",@"SHT_CUDA_COMPAT_INFO"
	.align	4
        /*0000*/ 	.byte	0x02, 0x09, 0x00, 0x00, 0x02, 0x02, 0x01, 0x00, 0x02, 0x05, 0x05, 0x00, 0x03, 0x07, 0x01, 0x01
        /*0010*/ 	.byte	0x02, 0x03, 0x00, 0x00, 0x02, 0x06, 0x01, 0x00, 0x04, 0x0b, 0x08, 0x00, 0x01, 0x00, 0x00, 0x00
        /*0020*/ 	.byte	0x00, 0x00, 0x00, 0x00


//--------------------- .nv.info._Z12gpu_functionP7double3 --------------------------
	.section	.nv.info._Z12gpu_functionP7double3,"",@"SHT_CUDA_INFO"
	.sectionflags	@""
	.align	4


	//----- nvinfo : EIATTR_CUDA_API_VERSION
	.align		4
        /*0000*/ 	.byte	0x04, 0x37
        /*0002*/ 	.short	(.L_28 - .L_27)
.L_27:
        /*0004*/ 	.word	0x00000082


	//----- nvinfo : EIATTR_KPARAM_INFO
	.align		4
.L_28:
        /*0008*/ 	.byte	0x04, 0x17
        /*000a*/ 	.short	(.L_30 - .L_29)
.L_29:
        /*000c*/ 	.word	0x00000000
        /*0010*/ 	.short	0x0000
        /*0012*/ 	.short	0x0000
        /*0014*/ 	.byte	0x00, 0xf5, 0x21, 0x00


	//----- nvinfo : EIATTR_SPARSE_MMA_MASK
	.align		4
.L_30:
        /*0018*/ 	.byte	0x03, 0x50
        /*001a*/ 	.short	0x0000


	//----- nvinfo : EIATTR_MAXREG_COUNT
	.align		4
        /*001c*/ 	.byte	0x03, 0x1b
        /*001e*/ 	.short	0x00ff


	//----- nvinfo : EIATTR_MERCURY_ISA_VERSION
	.align		4
        /*0020*/ 	.byte	0x03, 0x5f
        /*0022*/ 	.short	0x0101


	//----- nvinfo : EIATTR_VRC_CTA_INIT_COUNT
	.align		4
        /*0024*/ 	.byte	0x02, 0x4a
	.zero		1
	.zero		1


	//----- nvinfo : EIATTR_EXIT_INSTR_OFFSETS
	.align		4
        /*0028*/ 	.byte	0x04, 0x1c
        /*002a*/ 	.short	(.L_32 - .L_31)


	//   ....[0]....
.L_31:
        /*002c*/ 	.word	0x00009340


	//----- nvinfo : EIATTR_CRS_STACK_SIZE
	.align		4
.L_32:
        /*0030*/ 	.byte	0x04, 0x1e
        /*0032*/ 	.short	(.L_34 - .L_33)
.L_33:
        /*0034*/ 	.word	0x00000000


	//----- nvinfo : EIATTR_CBANK_PARAM_SIZE
	.align		4
.L_34:
        /*0038*/ 	.byte	0x03, 0x19
        /*003a*/ 	.short	0x0008


	//----- nvinfo : EIATTR_PARAM_CBANK
	.align		4
        /*003c*/ 	.byte	0x04, 0x0a
        /*003e*/ 	.short	(.L_36 - .L_35)
	.align		4
.L_35:
        /*0040*/ 	.word	index@(.nv.constant0._Z12gpu_functionP7double3)
        /*0044*/ 	.short	0x0380
        /*0046*/ 	.short	0x0008


	//----- nvinfo : EIATTR_SW_WAR
	.align		4
.L_36:
        /*0048*/ 	.byte	0x04, 0x36
        /*004a*/ 	.short	(.L_38 - .L_37)
.L_37:
        /*004c*/ 	.word	0x00000008
.L_38:


//--------------------- .nv.callgraph             --------------------------
	.section	.nv.callgraph,"",@"SHT_CUDA_CALLGRAPH"
	.align	4
	.sectionentsize	8
	.align		4
        /*0000*/ 	.word	0x00000000
	.align		4
        /*0004*/ 	.word	0xffffffff
	.align		4
        /*0008*/ 	.word	0x00000000
	.align		4
        /*000c*/ 	.word	0xfffffffe
	.align		4
        /*0010*/ 	.word	0x00000000
	.align		4
        /*0014*/ 	.word	0xfffffffd
	.align		4
        /*0018*/ 	.word	0x00000000
	.align		4
        /*001c*/ 	.word	0xfffffffc


//--------------------- .nv.constant4             --------------------------
	.section	.nv.constant4,"a",@progbits
	.align	8
	.align		8
.nv.constant4:
        /*0000*/ 	.dword	precalc_xorwow_matrix
	.align		8
        /*0008*/ 	.dword	precalc_xorwow_offset_matrix
	.align		8
        /*0010*/ 	.dword	mrg32k3aM1
	.align		8
        /*0018*/ 	.dword	mrg32k3aM2
	.align		8
        /*0020*/ 	.dword	mrg32k3aM1SubSeq
	.align		8
        /*0028*/ 	.dword	mrg32k3aM2SubSeq
	.align		8
        /*0030*/ 	.dword	mrg32k3aM1Seq
	.align		8
        /*0038*/ 	.dword	mrg32k3aM2Seq
	.align		8
        /*0040*/ 	.dword	__cudart_i2opi_d
	.align		8
        /*0048*/ 	.dword	__cudart_sin_cos_coeffs


//--------------------- .nv.constant3             --------------------------
	.section	.nv.constant3,"a",@progbits
	.align	8
.nv.constant3:
	.type		__cr_lgamma_table,@object
	.size		__cr_lgamma_table,(.L_8 - __cr_lgamma_table)
__cr_lgamma_table:
        /*0000*/ 	.byte	0x00, 0x00, 0x00, 0x00, 0x00, 0x00, 0x00, 0x00, 0x00, 0x00, 0x00, 0x00, 0x00, 0x00, 0x00, 0x00
        /*0010*/ 	.byte	0xef, 0x39, 0xfa, 0xfe, 0x42, 0x2e, 0xe6, 0x3f, 0x02, 0x20, 0x2a, 0xfa, 0x0b, 0xab, 0xfc, 0x3f
        /*0020*/ 	.byte	0xf9, 0x2c, 0x92, 0x7c, 0xa7, 0x6c, 0x09, 0x40, 0xc9, 0x79, 0x44, 0x3c, 0x64, 0x26, 0x13, 0x40
        /*0030*/ 	.byte	0xca, 0x01, 0xcf, 0x3a, 0x27, 0x51, 0x1a, 0x40, 0x30, 0xcc, 0x2d, 0xf3, 0xe1, 0x0c, 0x21, 0x40
        /*0040*/ 	.byte	0x0d, 0xb7, 0xfc, 0x82, 0x8e, 0x35, 0x25, 0x40
.L_8:


//--------------------- .text._Z12gpu_functionP7double3 --------------------------
	.section	.text._Z12gpu_functionP7double3,"ax",@progbits
	.align	128
        .global         _Z12gpu_functionP7double3
        .type           _Z12gpu_functionP7double3,@function
        .size           _Z12gpu_functionP7double3,(.L_x_130 - _Z12gpu_functionP7double3)
        .other          _Z12gpu_functionP7double3,@"STO_CUDA_ENTRY STV_DEFAULT"
_Z12gpu_functionP7double3:
.text._Z12gpu_functionP7double3:
[----:B------:R-:W0:Y:S01]  /*0000*/  LDC R1, c[0x0][0x37c] ;  /* 0x0000df00ff017b82 */ /* 0x000e220000000800 */
[----:B------:R-:W1:Y:S01]  /*0010*/  S2R R5, SR_TID.Y ;  /* 0x0000000000057919 */ /* 0x000e620000002200 */
[----:B------:R-:W2:Y:S06]  /*0020*/  LDCU UR5, c[0x0][0x360] ;  /* 0x00006c00ff0577ac */ /* 0x000eac0008000800 */
[----:B------:R-:W1:Y:S01]  /*0030*/  S2UR UR6, SR_CTAID.Y ;  /* 0x00000000000679c3 */ /* 0x000e620000002600 */
[----:B0-----:R-:W-:Y:S01]  /*0040*/  VIADD R1, R1, 0xfffffbe8 ;  /* 0xfffffbe801017836 */ /* 0x001fe20000000000 */
[----:B------:R-:W2:Y:S01]  /*0050*/  S2R R3, SR_TID.X ;  /* 0x0000000000037919 */ /* 0x000ea20000002100 */
[----:B------:R-:W-:Y:S01]  /*0060*/  IMAD.MOV.U32 R2, RZ, RZ, 0x3198c20f ;  /* 0x3198c20fff027424 */ /* 0x000fe200078e00ff */
[----:B------:R-:W-:Y:S01]  /*0070*/  BSSY.RECONVERGENT B0, `(.L_x_0) ;  /* 0x0000271000007945 */ /* 0x000fe20003800200 */
[----:B------:R-:W-:-:S02]  /*0080*/  IMAD.MOV.U32 R4, RZ, RZ, 0x423bb012 ;  /* 0x423bb012ff047424 */ /* 0x000fc400078e00ff */
[----:B------:R-:W-:Y:S01]  /*0090*/  IMAD.MOV.U32 R6, RZ, RZ, -0x23270784 ;  /* 0xdcd8f87cff067424 */ /* 0x000fe200078e00ff */
[----:B------:R-:W1:Y:S01]  /*00a0*/  LDC R0, c[0x0][0x364] ;  /* 0x0000d900ff007b82 */ /* 0x000e620000000800 */
[----:B------:R-:W-:Y:S02]  /*00b0*/  IMAD.MOV.U32 R22, RZ, RZ, 0x5efdb30c ;  /* 0x5efdb30cff167424 */ /* 0x000fe400078e00ff */
[----:B------:R-:W-:Y:S02]  /*00c0*/  IMAD.MOV.U32 R21, RZ, RZ, -0x75bd8fc ;  /* 0xf8a42704ff157424 */ /* 0x000fe400078e00ff */
[----:B------:R-:W-:Y:S02]  /*00d0*/  IMAD.MOV.U32 R20, RZ, RZ, 0x423bb012 ;  /* 0x423bb012ff147424 */ /* 0x000fe400078e00ff */
[----:B------:R-:W-:Y:S01]  /*00e0*/  IMAD.MOV.U32 R19, RZ, RZ, 0x57fa2510 ;  /* 0x57fa2510ff137424 */ /* 0x000fe200078e00ff */
[----:B------:R-:W0:Y:S01]  /*00f0*/  S2UR UR4, SR_CTAID.X ;  /* 0x00000000000479c3 */ /* 0x000e220000002500 */
[----:B------:R-:W-:-:S07]  /*0100*/  IMAD.MOV.U32 R18, RZ, RZ, -0x23270784 ;  /* 0xdcd8f87cff127424 */ /* 0x000fce00078e00ff */
[----:B------:R-:W0:Y:S08]  /*0110*/  LDC R7, c[0x0][0x370] ;  /* 0x0000dc00ff077b82 */ /* 0x000e300000000800 */
[----:B------:R-:W3:Y:S01]  /*0120*/  LDC.64 R54, c[0x0][0x380] ;  /* 0x0000e000ff367b82 */ /* 0x000ee20000000a00 */
[----:B-1----:R-:W-:Y:S01]  /*0130*/  IMAD R0, R0, UR6, R5 ;  /* 0x0000000600007c24 */ /* 0x002fe2000f8e0205 */
[----:B------:R-:W1:Y:S01]  /*0140*/  LDCU.64 UR6, c[0x0][0x358] ;  /* 0x00006b00ff0677ac */ /* 0x000e620008000a00 */
[----:B------:R-:W-:-:S05]  /*0150*/  IMAD.MOV.U32 R5, RZ, RZ, -0x75bd8fc ;  /* 0xf8a42704ff057424 */ /* 0x000fca00078e00ff */
[----:B------:R4:W-:Y:S01]  /*0160*/  STL.64 [R1+0x8], R4 ;  /* 0x0000080401007387 */ /* 0x0009e20000100a00 */
[----:B0-----:R-:W-:Y:S02]  /*0170*/  IMAD R0, R0, R7, UR4 ;  /* 0x0000000400007e24 */ /* 0x001fe4000f8e0207 */
[----:B------:R-:W-:Y:S02]  /*0180*/  IMAD.MOV.U32 R7, RZ, RZ, 0x57fa2510 ;  /* 0x57fa2510ff077424 */ /* 0x000fe400078e00ff */
[----:B--2---:R-:W-:Y:S02]  /*0190*/  IMAD R14, R0, UR5, R3 ;  /* 0x00000005000e7c24 */ /* 0x004fe4000f8e0203 */
[----:B------:R-:W-:Y:S01]  /*01a0*/  IMAD.MOV.U32 R3, RZ, RZ, 0x5efdb30c ;  /* 0x5efdb30cff037424 */ /* 0x000fe200078e00ff */
[----:B------:R4:W-:Y:S01]  /*01b0*/  STL.64 [R1+0x10], R6 ;  /* 0x0000100601007387 */ /* 0x0009e20000100a00 */
[C---:B---3--:R-:W-:Y:S01]  /*01c0*/  IMAD.WIDE R54, R14.reuse, 0x18, R54 ;  /* 0x000000180e367825 */ /* 0x048fe200078e0236 */
[----:B------:R-:W-:-:S02]  /*01d0*/  ISETP.NE.AND P0, PT, R14, RZ, PT ;  /* 0x000000ff0e00720c */ /* 0x000fc40003f05270 */
[----:B------:R4:W-:Y:S04]  /*01e0*/  STL.64 [R1], R2 ;  /* 0x0000000201007387 */ /* 0x0009e80000100a00 */
[----:B-1----:R4:W-:Y:S04]  /*01f0*/  STG.E.64 desc[UR6][R54.64], RZ ;  /* 0x000000ff36007986 */ /* 0x0029e8000c101b06 */
[----:B------:R4:W-:Y:S04]  /*0200*/  STG.E.64 desc[UR6][R54.64+0x8], RZ ;  /* 0x000008ff36007986 */ /* 0x0009e8000c101b06 */
[----:B------:R4:W-:Y:S01]  /*0210*/  STG.E.64 desc[UR6][R54.64+0x10], RZ ;  /* 0x000010ff36007986 */ /* 0x0009e2000c101b06 */
[----:B------:R-:W-:Y:S05]  /*0220*/  @!P0 BRA `(.L_x_1) ;  /* 0x0000002400548947 */ /* 0x000fea0003800000 */
[--C-:B------:R-:W-:Y:S01]  /*0230*/  SHF.R.S32.HI R0, RZ, 0x1f, R14.reuse ;  /* 0x0000001fff007819 */ /* 0x100fe2000001140e */
[----:B----4-:R-:W-:Y:S02]  /*0240*/  IMAD.MOV.U32 R6, RZ, RZ, RZ ;  /* 0x000000ffff067224 */ /* 0x010fe400078e00ff */
[----:B------:R-:W-:Y:S02]  /*0250*/  IMAD.MOV.U32 R22, RZ, RZ, 0x5efdb30c ;  /* 0x5efdb30cff167424 */ /* 0x000fe400078e00ff */
[----:B------:R-:W-:Y:S02]  /*0260*/  IMAD.MOV.U32 R7, RZ, RZ, R14 ;  /* 0x000000ffff077224 */ /* 0x000fe400078e000e */
[----:B------:R-:W-:Y:S02]  /*0270*/  IMAD.MOV.U32 R20, RZ, RZ, 0x423bb012 ;  /* 0x423bb012ff147424 */ /* 0x000fe400078e00ff */
[----:B------:R-:W-:Y:S02]  /*0280*/  IMAD.MOV.U32 R21, RZ, RZ, -0x75bd8fc ;  /* 0xf8a42704ff157424 */ /* 0x000fe400078e00ff */
[----:B------:R-:W-:-:S02]  /*0290*/  IMAD.MOV.U32 R18, RZ, RZ, -0x23270784 ;  /* 0xdcd8f87cff127424 */ /* 0x000fc400078e00ff */
[----:B------:R-:W-:-:S07]  /*02a0*/  IMAD.MOV.U32 R19, RZ, RZ, 0x57fa2510 ;  /* 0x57fa2510ff137424 */ /* 0x000fce00078e00ff */
.L_x_10:
[----:B------:R-:W-:Y:S01]  /*02b0*/  LOP3.LUT R48, R7, 0x3, RZ, 0xc0, !PT ;  /* 0x0000000307307812 */ /* 0x000fe200078ec0ff */
[----:B------:R-:W-:Y:S03]  /*02c0*/  BSSY.RECONVERGENT B1, `(.L_x_2) ;  /* 0x0000245000017945 */ /* 0x000fe60003800200 */
[----:B------:R-:W-:-:S04]  /*02d0*/  ISETP.NE.U32.AND P0, PT, R48, RZ, PT ;  /* 0x000000ff3000720c */ /* 0x000fc80003f05070 */
[----:B------:R-:W-:-:S13]  /*02e0*/  ISETP.NE.AND.EX P0, PT, RZ, RZ, PT, P0 ;  /* 0x000000ffff00720c */ /* 0x000fda0003f05300 */
[----:B012---:R-:W-:Y:S05]  /*02f0*/  @!P0 BRA `(.L_x_3) ;  /* 0x0000002400048947 */ /* 0x007fea0003800000 */
[----:B------:R-:W0:Y:S01]  /*0300*/  LDC.64 R2, c[0x4][RZ] ;  /* 0x01000000ff027b82 */ /* 0x000e220000000a00 */
[----:B------:R-:W-:Y:S01]  /*0310*/  IMAD.MOV.U32 R22, RZ, RZ, RZ ;  /* 0x000000ffff167224 */ /* 0x000fe200078e00ff */
[----:B------:R-:W-:Y:S01]  /*0320*/  CS2R R18, SRZ ;  /* 0x0000000000127805 */ /* 0x000fe2000001ff00 */
[----:B------:R-:W-:Y:S01]  /*0330*/  IMAD.MOV.U32 R8, RZ, RZ, RZ ;  /* 0x000000ffff087224 */ /* 0x000fe200078e00ff */
[----:B------:R-:W-:Y:S01]  /*0340*/  CS2R R20, SRZ ;  /* 0x0000000000147805 */ /* 0x000fe2000001ff00 */
[----:B0-----:R-:W-:-:S07]  /*0350*/  IMAD.WIDE.U32 R2, R6, 0xc80, R2 ;  /* 0x00000c8006027825 */ /* 0x001fce00078e0002 */
.L_x_5:
[----:B------:R-:W-:-:S06]  /*0360*/  IMAD R9, R8, 0x4, R1 ;  /* 0x0000000408097824 */ /* 0x000fcc00078e0201 */
[----:B------:R-:W5:Y:S01]  /*0370*/  LDL R9, [R9+0x4] ;  /* 0x0000040009097983 */ /* 0x000f620000100800 */
[----:B------:R-:W-:Y:S01]  /*0380*/  IMAD.SHL.U32 R10, R8, 0x20, RZ ;  /* 0x00000020080a7824 */ /* 0x000fe200078e00ff */
[----:B------:R-:W-:-:S06]  /*0390*/  UMOV UR4, URZ ;  /* 0x000000ff00047c82 */ /* 0x000fcc0008000000 */
.L_x_4:
[----:B-----5:R-:W-:Y:S01]  /*03a0*/  SHF.R.U32.HI R50, RZ, UR4, R9 ;  /* 0x00000004ff327c19 */ /* 0x020fe20008011609 */
[----:B------:R-:W-:-:S03]  /*03b0*/  VIADD R4, R10, UR4 ;  /* 0x000000040a047c36 */ /* 0x000fc60008000000 */
[----:B------:R-:W-:-:S04]  /*03c0*/  LOP3.LUT R5, R50, 0x1, RZ, 0xc0, !PT ;  /* 0x0000000132057812 */ /* 0x000fc800078ec0ff */
[----:B------:R-:W-:Y:S01]  /*03d0*/  ISETP.NE.U32.AND P0, PT, R5, 0x1, PT ;  /* 0x000000010500780c */ /* 0x000fe20003f05070 */
[----:B------:R-:W-:-:S04]  /*03e0*/  IMAD R5, R4, 0x5, RZ ;  /* 0x0000000504057824 */ /* 0x000fc800078e02ff */
[----:B------:R-:W-:-:S08]  /*03f0*/  IMAD.WIDE.U32 R4, R5, 0x4, R2 ;  /* 0x0000000405047825 */ /* 0x000fd000078e0002 */
[----:B------:R-:W2:Y:S04]  /*0400*/  @!P0 LDG.E R11, desc[UR6][R4.64] ;  /* 0x00000006040b8981 */ /* 0x000ea8000c1e1900 */
[----:B------:R-:W3:Y:S04]  /*0410*/  @!P0 LDG.E R13, desc[UR6][R4.64+0x4] ;  /* 0x00000406040d8981 */ /* 0x000ee8000c1e1900 */
[----:B------:R-:W4:Y:S04]  /*0420*/  @!P0 LDG.E R12, desc[UR6][R4.64+0x8] ;  /* 0x00000806040c8981 */ /* 0x000f28000c1e1900 */
[----:B------:R-:W4:Y:S04]  /*0430*/  @!P0 LDG.E R16, desc[UR6][R4.64+0x10] ;  /* 0x0000100604108981 */ /* 0x000f28000c1e1900 */
[----:B------:R-:W4:Y:S01]  /*0440*/  @!P0 LDG.E R15, desc[UR6][R4.64+0xc] ;  /* 0x00000c06040f8981 */ /* 0x000f22000c1e1900 */
[----:B------:R-:W-:-:S13]  /*0450*/  R2P PR, R50, 0x7e ;  /* 0x0000007e32007804 */ /* 0x000fda0000000000 */
[----:B------:R-:W4:Y:S04]  /*0460*/  @P1 LDG.E R17, desc[UR6][R4.64+0x14] ;  /* 0x0000140604111981 */ /* 0x000f28000c1e1900 */
        /* <DEDUP_REMOVED lines=23> */
[----:B------:R-:W4:Y:S01]  /*05e0*/  @P6 LDG.E R42, desc[UR6][R4.64+0x88] ;  /* 0x00008806042a6981 */ /* 0x000f22000c1e1900 */
[----:B--2---:R-:W-:-:S03]  /*05f0*/  @!P0 LOP3.LUT R22, R22, R11, RZ, 0x3c, !PT ;  /* 0x0000000b16168212 */ /* 0x004fc600078e3cff */
[----:B------:R-:W2:Y:S01]  /*0600*/  @P1 LDG.E R11, desc[UR6][R4.64+0x18] ;  /* 0x00001806040b1981 */ /* 0x000ea2000c1e1900 */
[----:B---3--:R-:W-:-:S03]  /*0610*/  @!P0 LOP3.LUT R20, R20, R13, RZ, 0x3c, !PT ;  /* 0x0000000d14148212 */ /* 0x008fc600078e3cff */
[----:B------:R-:W3:Y:S01]  /*0620*/  @P1 LDG.E R13, desc[UR6][R4.64+0x20] ;  /* 0x00002006040d1981 */ /* 0x000ee2000c1e1900 */
[----:B----4-:R-:W-:-:S03]  /*0630*/  @!P0 LOP3.LUT R21, R21, R12, RZ, 0x3c, !PT ;  /* 0x0000000c15158212 */ /* 0x010fc600078e3cff */
[----:B------:R-:W4:Y:S01]  /*0640*/  @P1 LDG.E R12, desc[UR6][R4.64+0x1c] ;  /* 0x00001c06040c1981 */ /* 0x000f22000c1e1900 */
[----:B------:R-:W-:-:S03]  /*0650*/  @!P0 LOP3.LUT R19, R19, R16, RZ, 0x3c, !PT ;  /* 0x0000001013138212 */ /* 0x000fc600078e3cff */
[----:B------:R-:W4:Y:S01]  /*0660*/  @P1 LDG.E R16, desc[UR6][R4.64+0x24] ;  /* 0x0000240604101981 */ /* 0x000f22000c1e1900 */
[----:B------:R-:W-:-:S03]  /*0670*/  @!P0 LOP3.LUT R18, R18, R15, RZ, 0x3c, !PT ;  /* 0x0000000f12128212 */ /* 0x000fc600078e3cff */
[----:B------:R-:W4:Y:S01]  /*0680*/  @P2 LDG.E R15, desc[UR6][R4.64+0x2c] ;  /* 0x00002c06040f2981 */ /* 0x000f22000c1e1900 */
[----:B------:R-:W-:-:S13]  /*0690*/  LOP3.LUT P0, RZ, R50, 0x80, RZ, 0xc0, !PT ;  /* 0x0000008032ff7812 */ /* 0x000fda000780c0ff */
[----:B------:R-:W4:Y:S04]  /*06a0*/  @P0 LDG.E R51, desc[UR6][R4.64+0x8c] ;  /* 0x00008c0604330981 */ /* 0x000f28000c1e1900 */
[----:B------:R-:W4:Y:S04]  /*06b0*/  @P0 LDG.E R53, desc[UR6][R4.64+0x90] ;  /* 0x0000900604350981 */ /* 0x000f28000c1e1900 */
[----:B------:R-:W4:Y:S04]  /*06c0*/  @P0 LDG.E R44, desc[UR6][R4.64+0x94] ;  /* 0x00009406042c0981 */ /* 0x000f28000c1e1900 */
[----:B------:R-:W4:Y:S04]  /*06d0*/  @P0 LDG.E R57, desc[UR6][R4.64+0x98] ;  /* 0x0000980604390981 */ /* 0x000f28000c1e1900 */
[----:B------:R-:W4:Y:S01]  /*06e0*/  @P0 LDG.E R46, desc[UR6][R4.64+0x9c] ;  /* 0x00009c06042e0981 */ /* 0x000f22000c1e1900 */
[----:B------:R-:W-:-:S04]  /*06f0*/  @P1 LOP3.LUT R22, R22, R17, RZ, 0x3c, !PT ;  /* 0x0000001116161212 */ /* 0x000fc800078e3cff */
[----:B------:R-:W-:-:S04]  /*0700*/  @P2 LOP3.LUT R22, R22, R23, RZ, 0x3c, !PT ;  /* 0x0000001716162212 */ /* 0x000fc800078e3cff */
[----:B------:R-:W-:-:S04]  /*0710*/  @P3 LOP3.LUT R22, R22, R27, RZ, 0x3c, !PT ;  /* 0x0000001b16163212 */ /* 0x000fc800078e3cff */
[----:B------:R-:W-:-:S04]  /*0720*/  @P4 LOP3.LUT R22, R22, R33, RZ, 0x3c, !PT ;  /* 0x0000002116164212 */ /* 0x000fc800078e3cff */
[----:B------:R-:W-:-:S04]  /*0730*/  @P5 LOP3.LUT R22, R22, R39, RZ, 0x3c, !PT ;  /* 0x0000002716165212 */ /* 0x000fc800078e3cff */
[----:B------:R-:W-:Y:S02]  /*0740*/  @P6 LOP3.LUT R22, R22, R45, RZ, 0x3c, !PT ;  /* 0x0000002d16166212 */ /* 0x000fe400078e3cff */
[----:B--2---:R-:W-:Y:S02]  /*0750*/  @P1 LOP3.LUT R20, R20, R11, RZ, 0x3c, !PT ;  /* 0x0000000b14141212 */ /* 0x004fe400078e3cff */
[----:B---3--:R-:W-:Y:S02]  /*0760*/  @P1 LOP3.LUT R18, R18, R13, RZ, 0x3c, !PT ;  /* 0x0000000d12121212 */ /* 0x008fe400078e3cff */
[----:B----4-:R-:W-:Y:S02]  /*0770*/  @P1 LOP3.LUT R21, R21, R12, RZ, 0x3c, !PT ;  /* 0x0000000c15151212 */ /* 0x010fe400078e3cff */
[----:B------:R-:W-:Y:S02]  /*0780*/  @P1 LOP3.LUT R19, R19, R16, RZ, 0x3c, !PT ;  /* 0x0000001013131212 */ /* 0x000fe400078e3cff */
[----:B------:R-:W-:-:S02]  /*0790*/  @P2 LOP3.LUT R21, R21, R24, RZ, 0x3c, !PT ;  /* 0x0000001815152212 */ /* 0x000fc400078e3cff */
[----:B------:R-:W-:Y:S02]  /*07a0*/  @P2 LOP3.LUT R20, R20, R15, RZ, 0x3c, !PT ;  /* 0x0000000f14142212 */ /* 0x000fe400078e3cff */
[----:B------:R-:W-:Y:S02]  /*07b0*/  @P2 LOP3.LUT R18, R18, R25, RZ, 0x3c, !PT ;  /* 0x0000001912122212 */ /* 0x000fe400078e3cff */
[----:B------:R-:W-:Y:S02]  /*07c0*/  @P2 LOP3.LUT R19, R19, R26, RZ, 0x3c, !PT ;  /* 0x0000001a13132212 */ /* 0x000fe400078e3cff */
[----:B------:R-:W-:Y:S02]  /*07d0*/  @P3 LOP3.LUT R20, R20, R29, RZ, 0x3c, !PT ;  /* 0x0000001d14143212 */ /* 0x000fe400078e3cff */
        /* <DEDUP_REMOVED lines=20> */
[----:B------:R-:W-:-:S13]  /*0920*/  R2P PR, R50.B1, 0x7f ;  /* 0x0000007f32007804 */ /* 0x000fda0000001000 */
[----:B------:R-:W2:Y:S04]  /*0930*/  @P0 LDG.E R11, desc[UR6][R4.64+0xa0] ;  /* 0x0000a006040b0981 */ /* 0x000ea8000c1e1900 */
[----:B------:R-:W3:Y:S04]  /*0940*/  @P0 LDG.E R13, desc[UR6][R4.64+0xa4] ;  /* 0x0000a406040d0981 */ /* 0x000ee8000c1e1900 */
        /* <DEDUP_REMOVED lines=28> */
[----:B--2---:R-:W-:-:S03]  /*0b10*/  @P0 LOP3.LUT R22, R22, R11, RZ, 0x3c, !PT ;  /* 0x0000000b16160212 */ /* 0x004fc600078e3cff */
[----:B------:R-:W2:Y:S01]  /*0b20*/  @P1 LDG.E R11, desc[UR6][R4.64+0xb8] ;  /* 0x0000b806040b1981 */ /* 0x000ea2000c1e1900 */
[----:B---3--:R-:W-:-:S03]  /*0b30*/  @P0 LOP3.LUT R20, R20, R13, RZ, 0x3c, !PT ;  /* 0x0000000d14140212 */ /* 0x008fc600078e3cff */
[----:B------:R-:W3:Y:S01]  /*0b40*/  @P1 LDG.E R13, desc[UR6][R4.64+0xc0] ;  /* 0x0000c006040d1981 */ /* 0x000ee2000c1e1900 */
[----:B----4-:R-:W-:-:S03]  /*0b50*/  @P0 LOP3.LUT R21, R21, R12, RZ, 0x3c, !PT ;  /* 0x0000000c15150212 */ /* 0x010fc600078e3cff */
[----:B------:R-:W4:Y:S01]  /*0b60*/  @P1 LDG.E R12, desc[UR6][R4.64+0xbc] ;  /* 0x0000bc06040c1981 */ /* 0x000f22000c1e1900 */
[----:B------:R-:W-:-:S03]  /*0b70*/  @P0 LOP3.LUT R19, R19, R16, RZ, 0x3c, !PT ;  /* 0x0000001013130212 */ /* 0x000fc600078e3cff */
[----:B------:R-:W4:Y:S01]  /*0b80*/  @P1 LDG.E R16, desc[UR6][R4.64+0xc4] ;  /* 0x0000c40604101981 */ /* 0x000f22000c1e1900 */
[----:B------:R-:W-:-:S03]  /*0b90*/  @P0 LOP3.LUT R18, R18, R15, RZ, 0x3c, !PT ;  /* 0x0000000f12120212 */ /* 0x000fc600078e3cff */
        /* <DEDUP_REMOVED lines=8> */
[----:B------:R-:W-:Y:S01]  /*0c20*/  @P2 LOP3.LUT R22, R22, R23, RZ, 0x3c, !PT ;  /* 0x0000001716162212 */ /* 0x000fe200078e3cff */
[----:B------:R-:W-:-:S03]  /*0c30*/  UIADD3 UR4, UPT, UPT, UR4, 0x10, URZ ;  /* 0x0000001004047890 */ /* 0x000fc6000fffe0ff */
[----:B------:R-:W-:Y:S01]  /*0c40*/  @P3 LOP3.LUT R22, R22, R27, RZ, 0x3c, !PT ;  /* 0x0000001b16163212 */ /* 0x000fe200078e3cff */
[----:B------:R-:W-:-:S03]  /*0c50*/  UISETP.NE.AND UP0, UPT, UR4, 0x20, UPT ;  /* 0x000000200400788c */ /* 0x000fc6000bf05270 */
        /* <DEDUP_REMOVED lines=31> */
[----:B------:R-:W-:Y:S01]  /*0e50*/  @P0 LOP3.LUT R18, R18, R57, RZ, 0x3c, !PT ;  /* 0x0000003912120212 */ /* 0x000fe200078e3cff */
[----:B------:R-:W-:Y:S06]  /*0e60*/  BRA.U UP0, `(.L_x_4) ;  /* 0xfffffff5004c7547 */ /* 0x000fec000b83ffff */
[----:B------:R-:W-:-:S05]  /*0e70*/  VIADD R8, R8, 0x1 ;  /* 0x0000000108087836 */ /* 0x000fca0000000000 */
[----:B------:R-:W-:-:S13]  /*0e80*/  ISETP.NE.AND P0, PT, R8, 0x5, PT ;  /* 0x000000050800780c */ /* 0x000fda0003f05270 */
[----:B------:R-:W-:Y:S05]  /*0e90*/  @P0 BRA `(.L_x_5) ;  /* 0xfffffff400300947 */ /* 0x000fea000383ffff */
[----:B------:R0:W-:Y:S01]  /*0ea0*/  STL [R1+0x4], R22 ;  /* 0x0000041601007387 */ /* 0x0001e20000100800 */
[----:B------:R-:W-:-:S03]  /*0eb0*/  ISETP.NE.U32.AND P0, PT, R48, 0x1, PT ;  /* 0x000000013000780c */ /* 0x000fc60003f05070 */
[----:B------:R0:W-:Y:S01]  /*0ec0*/  STL.64 [R1+0x8], R20 ;  /* 0x0000081401007387 */ /* 0x0001e20000100a00 */
[----:B------:R-:W-:-:S03]  /*0ed0*/  ISETP.NE.AND.EX P0, PT, RZ, RZ, PT, P0 ;  /* 0x000000ffff00720c */ /* 0x000fc60003f05300 */
[----:B------:R0:W-:Y:S10]  /*0ee0*/  STL.64 [R1+0x10], R18 ;  /* 0x0000101201007387 */ /* 0x0001f40000100a00 */
[----:B------:R-:W-:Y:S05]  /*0ef0*/  @!P0 BRA `(.L_x_3) ;  /* 0x0000001800048947 */ /* 0x000fea0003800000 */
[----:B------:R-:W-:Y:S01]  /*0f00*/  UMOV UR4, URZ ;  /* 0x000000ff00047c82 */ /* 0x000fe20008000000 */
[----:B------:R-:W-:Y:S01]  /*0f10*/  UMOV UR5, URZ ;  /* 0x000000ff00057c82 */ /* 0x000fe20008000000 */
[----:B0-----:R-:W-:Y:S02]  /*0f20*/  IMAD.MOV.U32 R22, RZ, RZ, RZ ;  /* 0x000000ffff167224 */ /* 0x001fe400078e00ff */
[----:B------:R-:W-:Y:S02]  /*0f30*/  IMAD.MOV.U32 R8, RZ, RZ, RZ ;  /* 0x000000ffff087224 */ /* 0x000fe400078e00ff */
[----:B------:R-:W-:Y:S02]  /*0f40*/  IMAD.U32 R19, RZ, RZ, UR4 ;  /* 0x00000004ff137e24 */ /* 0x000fe4000f8e00ff */
[----:B------:R-:W-:Y:S02]  /*0f50*/  IMAD.U32 R18, RZ, RZ, UR5 ;  /* 0x00000005ff127e24 */ /* 0x000fe4000f8e00ff */
[----:B------:R-:W-:-:S02]  /*0f60*/  IMAD.U32 R21, RZ, RZ, UR4 ;  /* 0x00000004ff157e24 */ /* 0x000fc4000f8e00ff */
[----:B------:R-:W-:-:S07]  /*0f70*/  IMAD.U32 R20, RZ, RZ, UR5 ;  /* 0x00000005ff147e24 */ /* 0x000fce000f8e00ff */
.L_x_7:
[----:B------:R-:W-:-:S06]  /*0f80*/  IMAD R9, R8, 0x4, R1 ;  /* 0x0000000408097824 */ /* 0x000fcc00078e0201 */
[----:B------:R-:W5:Y:S01]  /*0f90*/  LDL R9, [R9+0x4] ;  /* 0x0000040009097983 */ /* 0x000f620000100800 */
[----:B------:R-:W-:Y:S01]  /*0fa0*/  IMAD.SHL.U32 R10, R8, 0x20, RZ ;  /* 0x00000020080a7824 */ /* 0x000fe200078e00ff */
[----:B------:R-:W-:-:S06]  /*0fb0*/  UMOV UR4, URZ ;  /* 0x000000ff00047c82 */ /* 0x000fcc0008000000 */
.L_x_6:
        /* <DEDUP_REMOVED lines=181> */
[----:B------:R-:W-:Y:S05]  /*1b10*/  @P0 BRA `(.L_x_3) ;  /* 0x0000000800fc0947 */ /* 0x000fea0003800000 */
[----:B------:R-:W-:Y:S01]  /*1b20*/  UMOV UR4, URZ ;  /* 0x000000ff00047c82 */ /* 0x000fe20008000000 */
[----:B------:R-:W-:Y:S01]  /*1b30*/  UMOV UR5, URZ ;  /* 0x000000ff00057c82 */ /* 0x000fe20008000000 */
[----:B-1----:R-:W-:Y:S02]  /*1b40*/  IMAD.MOV.U32 R22, RZ, RZ, RZ ;  /* 0x000000ffff167224 */ /* 0x002fe400078e00ff */
[----:B------:R-:W-:Y:S02]  /*1b50*/  IMAD.MOV.U32 R8, RZ, RZ, RZ ;  /* 0x000000ffff087224 */ /* 0x000fe400078e00ff */
[----:B------:R-:W-:Y:S02]  /*1b60*/  IMAD.U32 R19, RZ, RZ, UR4 ;  /* 0x00000004ff137e24 */ /* 0x000fe4000f8e00ff */
[----:B------:R-:W-:Y:S02]  /*1b70*/  IMAD.U32 R18, RZ, RZ, UR5 ;  /* 0x00000005ff127e24 */ /* 0x000fe4000f8e00ff */
[----:B------:R-:W-:-:S02]  /*1b80*/  IMAD.U32 R21, RZ, RZ, UR4 ;  /* 0x00000004ff157e24 */ /* 0x000fc4000f8e00ff */
[----:B------:R-:W-:-:S07]  /*1b90*/  IMAD.U32 R20, RZ, RZ, UR5 ;  /* 0x00000005ff147e24 */ /* 0x000fce000f8e00ff */
.L_x_9:
[----:B------:R-:W-:-:S06]  /*1ba0*/  IMAD R9, R8, 0x4, R1 ;  /* 0x0000000408097824 */ /* 0x000fcc00078e0201 */
[----:B------:R-:W5:Y:S01]  /*1bb0*/  LDL R9, [R9+0x4] ;  /* 0x0000040009097983 */ /* 0x000f620000100800 */
[----:B------:R-:W-:Y:S01]  /*1bc0*/  IMAD.SHL.U32 R10, R8, 0x20, RZ ;  /* 0x00000020080a7824 */ /* 0x000fe200078e00ff */
[----:B------:R-:W-:-:S06]  /*1bd0*/  UMOV UR4, URZ ;  /* 0x000000ff00047c82 */ /* 0x000fcc0008000000 */
.L_x_8:
        /* <DEDUP_REMOVED lines=176> */
[----:B------:R2:W-:Y:S04]  /*26e0*/  STL [R1+0x4], R22 ;  /* 0x0000041601007387 */ /* 0x0005e80000100800 */
[----:B------:R2:W-:Y:S04]  /*26f0*/  STL.64 [R1+0x8], R20 ;  /* 0x0000081401007387 */ /* 0x0005e80000100a00 */
[----:B------:R2:W-:Y:S02]  /*2700*/  STL.64 [R1+0x10], R18 ;  /* 0x0000101201007387 */ /* 0x0005e40000100a00 */
.L_x_3:
[----:B------:R-:W-:Y:S05]  /*2710*/  BSYNC.RECONVERGENT B1 ;  /* 0x0000000000017941 */ /* 0x000fea0003800200 */
.L_x_2:
[C---:B------:R-:W-:Y:S01]  /*2720*/  ISETP.GT.U32.AND P0, PT, R7.reuse, 0x3, PT ;  /* 0x000000030700780c */ /* 0x040fe20003f04070 */
[----:B------:R-:W-:Y:S01]  /*2730*/  VIADD R6, R6, 0x1 ;  /* 0x0000000106067836 */ /* 0x000fe20000000000 */
[--C-:B------:R-:W-:Y:S02]  /*2740*/  SHF.R.U64 R7, R7, 0x2, R0.reuse ;  /* 0x0000000207077819 */ /* 0x100fe40000001200 */
[----:B------:R-:W-:Y:S02]  /*2750*/  ISETP.GT.U32.AND.EX P0, PT, R0, RZ, PT, P0 ;  /* 0x000000ff0000720c */ /* 0x000fe40003f04100 */
[----:B------:R-:W-:-:S11]  /*2760*/  SHF.R.U32.HI R0, RZ, 0x2, R0 ;  /* 0x00000002ff007819 */ /* 0x000fd60000011600 */
[----:B------:R-:W-:Y:S05]  /*2770*/  @P0 BRA `(.L_x_10) ;  /* 0xffffffd800cc0947 */ /* 0x000fea000383ffff */
.L_x_1:
[----:B------:R-:W-:Y:S05]  /*2780*/  BSYNC.RECONVERGENT B0 ;  /* 0x0000000000007941 */ /* 0x000fea0003800200 */
.L_x_0:
[C---:B------:R-:W-:Y:S01]  /*2790*/  IMAD.HI R0, R14.reuse, 0x1b4e81b5, RZ ;  /* 0x1b4e81b50e007827 */ /* 0x040fe200078e02ff */
[----:B------:R3:W-:Y:S01]  /*27a0*/  STL.64 [R1+0x18], RZ ;  /* 0x000018ff01007387 */ /* 0x0007e20000100a00 */
[----:B------:R-:W-:Y:S02]  /*27b0*/  CS2R R10, SRZ ;  /* 0x00000000000a7805 */ /* 0x000fe4000001ff00 */
[----:B------:R-:W-:Y:S01]  /*27c0*/  CS2R R8, SRZ ;  /* 0x0000000000087805 */ /* 0x000fe2000001ff00 */
[----:B----4-:R-:W-:Y:S01]  /*27d0*/  IMAD.HI R5, R14, -0x1b4e81b5, RZ ;  /* 0xe4b17e4b0e057827 */ /* 0x010fe200078e02ff */
[----:B------:R-:W-:Y:S01]  /*27e0*/  SHF.R.U32.HI R3, RZ, 0x1f, R0 ;  /* 0x0000001fff037819 */ /* 0x000fe20000011600 */
[----:B------:R3:W-:Y:S01]  /*27f0*/  STL [R1+0x20], RZ ;  /* 0x000020ff01007387 */ /* 0x0007e20000100800 */
[----:B------:R-:W-:Y:S01]  /*2800*/  CS2R R6, SRZ ;  /* 0x0000000000067805 */ /* 0x000fe2000001ff00 */
[----:B------:R-:W-:Y:S01]  /*2810*/  IMAD.MOV.U32 R4, RZ, RZ, 0x3198c20f ;  /* 0x3198c20fff047424 */ /* 0x000fe200078e00ff */
[----:B------:R-:W-:Y:S01]  /*2820*/  LEA.HI.SX32 R3, R0, R3, 0x19 ;  /* 0x0000000300037211 */ /* 0x000fe200078fcaff */
[----:B------:R3:W-:Y:S01]  /*2830*/  STL.64 [R1+0x28], RZ ;  /* 0x000028ff01007387 */ /* 0x0007e20000100a00 */
[----:B------:R-:W-:Y:S01]  /*2840*/  SHF.R.U32.HI R0, RZ, 0x1f, R5 ;  /* 0x0000001fff007819 */ /* 0x000fe20000011605 */
[----:B------:R-:W-:-:S02]  /*2850*/  UMOV UR4, URZ ;  /* 0x000000ff00047c82 */ /* 0x000fc40008000000 */
[----:B------:R-:W-:Y:S01]  /*2860*/  IMAD R14, R3, -0x4b0, R14 ;  /* 0xfffffb50030e7824 */ /* 0x000fe200078e020e */
[----:B------:R-:W-:-:S05]  /*2870*/  LEA.HI.SX32 R0, R5, R0, 0x19 ;  /* 0x0000000005007211 */ /* 0x000fca00078fcaff */
[----:B------:R-:W-:Y:S01]  /*2880*/  VIADD R12, R0, 0x320 ;  /* 0x00000320000c7836 */ /* 0x000fe20000000000 */
[----:B------:R-:W4:Y:S01]  /*2890*/  I2F.F64 R14, R14 ;  /* 0x0000000e000e7312 */ /* 0x000f220000201c00 */
[----:B------:R-:W-:-:S07]  /*28a0*/  VIADD R0, R1, 0x30 ;  /* 0x0000003001007836 */ /* 0x000fce0000000000 */
[----:B---3--:R-:W0:Y:S02]  /*28b0*/  I2F.F64 R12, R12 ;  /* 0x0000000c000c7312 */ /* 0x008e240000201c00 */
.L_x_103:
[----:B------:R-:W-:Y:S01]  /*28c0*/  SHF.R.U32.HI R3, RZ, 0x2, R22 ;  /* 0x00000002ff037819 */ /* 0x000fe20000011616 */
[----:B------:R-:W-:Y:S01]  /*28d0*/  IMAD.SHL.U32 R2, R19, 0x10, RZ ;  /* 0x0000001013027824 */ /* 0x000fe200078e00ff */
[----:B------:R-:W-:Y:S01]  /*28e0*/  SHF.R.U32.HI R17, RZ, 0x2, R20 ;  /* 0x00000002ff117819 */ /* 0x000fe20000011614 */
[----:B---3--:R-:W3:Y:S01]  /*28f0*/  MUFU.RCP64H R25, 1200 ;  /* 0x4092c00000197908 */ /* 0x008ee20000001800 */
[----:B------:R-:W-:Y:S01]  /*2900*/  LOP3.LUT R3, R3, R22, RZ, 0x3c, !PT ;  /* 0x0000001603037212 */ /* 0x000fe200078e3cff */
[----:B------:R-:W-:Y:S01]  /*2910*/  IMAD.MOV.U32 R32, RZ, RZ, 0x0 ;  /* 0x00000000ff207424 */ /* 0x000fe200078e00ff */
[----:B------:R-:W-:Y:S01]  /*2920*/  LOP3.LUT R17, R17, R20, RZ, 0x3c, !PT ;  /* 0x0000001411117212 */ /* 0x000fe200078e3cff */
[----:B------:R-:W-:Y:S01]  /*2930*/  IMAD.MOV.U32 R33, RZ, RZ, 0x4092c000 ;  /* 0x4092c000ff217424 */ /* 0x000fe200078e00ff */
[----:B------:R-:W-:Y:S01]  /*2940*/  BSSY.RECONVERGENT B0, `(.L_x_11) ;  /* 0x0000026000007945 */ /* 0x000fe20003800200 */
[----:B------:R-:W-:Y:S02]  /*2950*/  IMAD.SHL.U32 R5, R3, 0x2, RZ ;  /* 0x0000000203057824 */ /* 0x000fe400078e00ff */
[----:B------:R-:W-:-:S02]  /*2960*/  IMAD.MOV.U32 R24, RZ, RZ, 0x1 ;  /* 0x00000001ff187424 */ /* 0x000fc400078e00ff */
[----:B------:R-:W-:Y:S01]  /*2970*/  IMAD.MOV.U32 R30, RZ, RZ, 0x0 ;  /* 0x00000000ff1e7424 */ /* 0x000fe200078e00ff */
[----:B------:R-:W-:Y:S01]  /*2980*/  LOP3.LUT R2, R3, R5, R2, 0x96, !PT ;  /* 0x0000000503027212 */ /* 0x000fe200078e9602 */
[----:B------:R-:W-:Y:S02]  /*2990*/  IMAD.SHL.U32 R3, R17, 0x2, RZ ;  /* 0x0000000211037824 */ /* 0x000fe400078e00ff */
[----:B------:R-:W-:Y:S01]  /*29a0*/  IMAD.MOV.U32 R31, RZ, RZ, 0x3ca00000 ;  /* 0x3ca00000ff1f7424 */ /* 0x000fe200078e00ff */
[----:B------:R-:W-:Y:S01]  /*29b0*/  LOP3.LUT R16, R2, R19, RZ, 0x3c, !PT ;  /* 0x0000001302107212 */ /* 0x000fe200078e3cff */
[----:B---3--:R-:W-:-:S03]  /*29c0*/  DFMA R26, R24, -R32, 1 ;  /* 0x3ff00000181a742b */ /* 0x008fc60000000820 */
[----:B------:R-:W-:Y:S01]  /*29d0*/  IADD3 R29, PT, PT, R4, 0x587c5, R16 ;  /* 0x000587c5041d7810 */ /* 0x000fe20007ffe010 */
[----:B------:R-:W-:-:S05]  /*29e0*/  IMAD.SHL.U32 R2, R16, 0x10, RZ ;  /* 0x0000001010027824 */ /* 0x000fca00078e00ff */
[----:B------:R-:W-:Y:S01]  /*29f0*/  LOP3.LUT R3, R17, R3, R2, 0x96, !PT ;  /* 0x0000000311037212 */ /* 0x000fe200078e9602 */
[----:B------:R-:W-:-:S03]  /*2a00*/  DFMA R26, R26, R26, R26 ;  /* 0x0000001a1a1a722b */ /* 0x000fc6000000001a */
[----:B------:R-:W-:-:S04]  /*2a10*/  LOP3.LUT R17, R3, R16, RZ, 0x3c, !PT ;  /* 0x0000001003117212 */ /* 0x000fc800078e3cff */
[----:B------:R-:W-:Y:S01]  /*2a20*/  IADD3 R2, PT, PT, R4, 0xb0f8a, R17 ;  /* 0x000b0f8a04027810 */ /* 0x000fe20007ffe011 */
[----:B------:R-:W-:-:S04]  /*2a30*/  DFMA R26, R24, R26, R24 ;  /* 0x0000001a181a722b */ /* 0x000fc80000000018 */
[----:B------:R-:W-:-:S04]  /*2a40*/  IMAD.WIDE.U32 R2, R2, 0x200000, RZ ;  /* 0x0020000002027825 */ /* 0x000fc800078e00ff */
[----:B------:R-:W-:Y:S01]  /*2a50*/  DFMA R24, R26, -R32, 1 ;  /* 0x3ff000001a18742b */ /* 0x000fe20000000820 */
[----:B------:R-:W-:Y:S01]  /*2a60*/  LOP3.LUT R28, R2, R29, RZ, 0x3c, !PT ;  /* 0x0000001d021c7212 */ /* 0x000fe200078e3cff */
[----:B------:R-:W-:-:S04]  /*2a70*/  IMAD.MOV.U32 R29, RZ, RZ, R3 ;  /* 0x000000ffff1d7224 */ /* 0x000fc800078e0003 */
[----:B------:R-:W3:Y:S02]  /*2a80*/  I2F.F64.U64 R2, R28 ;  /* 0x0000001c00027312 */ /* 0x000ee40000301800 */
[----:B------:R-:W-:Y:S02]  /*2a90*/  DFMA R24, R26, R24, R26 ;  /* 0x000000181a18722b */ /* 0x000fe4000000001a */
[----:B---3--:R-:W-:-:S08]  /*2aa0*/  DFMA R2, R2, R30, 5.5511151231257827021e-17 ;  /* 0x3c9000000202742b */ /* 0x008fd0000000001e */
[----:B----4-:R-:W-:-:S08]  /*2ab0*/  DADD R2, R14, R2 ;  /* 0x000000000e027229 */ /* 0x010fd00000000002 */
[----:B------:R-:W-:-:S08]  /*2ac0*/  DADD R70, R2, R2 ;  /* 0x0000000002467229 */ /* 0x000fd00000000002 */
[----:B------:R-:W-:Y:S02]  /*2ad0*/  DMUL R26, R70, R24 ;  /* 0x00000018461a7228 */ /* 0x000fe40000000000 */
[----:B------:R-:W-:-:S06]  /*2ae0*/  FSETP.GEU.AND P1, PT, |R71|, 6.5827683646048100446e-37, PT ;  /* 0x036000004700780b */ /* 0x000fcc0003f2e200 */
[----:B------:R-:W-:-:S08]  /*2af0*/  DFMA R2, R26, -1200, R70 ;  /* 0xc092c0001a02782b */ /* 0x000fd00000000046 */
[----:B------:R-:W-:-:S10]  /*2b00*/  DFMA R26, R24, R2, R26 ;  /* 0x00000002181a722b */ /* 0x000fd4000000001a */
[----:B------:R-:W-:-:S05]  /*2b10*/  FFMA R2, RZ, 4.5859375, R27 ;  /* 0x4092c000ff027823 */ /* 0x000fca000000001b */
[----:B------:R-:W-:-:S13]  /*2b20*/  FSETP.GT.AND P0, PT, |R2|, 1.469367938527859385e-39, PT ;  /* 0x001000000200780b */ /* 0x000fda0003f04200 */
[----:B------:R-:W-:Y:S05]  /*2b30*/  @P0 BRA P1, `(.L_x_12) ;  /* 0x0000000000180947 */ /* 0x000fea0000800000 */
[----:B------:R-:W-:Y:S01]  /*2b40*/  IMAD.MOV.U32 R66, RZ, RZ, RZ ;  /* 0x000000ffff427224 */ /* 0x000fe200078e00ff */
[----:B------:R-:W-:Y:S01]  /*2b50*/  MOV R60, 0x2b80 ;  /* 0x00002b80003c7802 */ /* 0x000fe20000000f00 */
[----:B------:R-:W-:-:S07]  /*2b60*/  IMAD.MOV.U32 R67, RZ, RZ, 0x4092c000 ;  /* 0x4092c000ff437424 */ /* 0x000fce00078e00ff */
[----:B012---:R-:W-:Y:S05]  /*2b70*/  CALL.REL.NOINC `($__internal_1_$__cuda_sm20_div_rn_f64_full) ;  /* 0x00000068009c7944 */ /* 0x007fea0003c00000 */
[----:B------:R-:W-:Y:S02]  /*2b80*/  IMAD.MOV.U32 R26, RZ, RZ, R74 ;  /* 0x000000ffff1a7224 */ /* 0x000fe400078e004a */
[----:B------:R-:W-:-:S07]  /*2b90*/  IMAD.MOV.U32 R27, RZ, RZ, R75 ;  /* 0x000000ffff1b7224 */ /* 0x000fce00078e004b */
.L_x_12:
[----:B------:R-:W-:Y:S05]  /*2ba0*/  BSYNC.RECONVERGENT B0 ;  /* 0x0000000000007941 */ /* 0x000fea0003800200 */
.L_x_11:
[----:B------:R-:W-:Y:S01]  /*2bb0*/  SHF.R.U32.HI R2, RZ, 0x2, R21 ;  /* 0x00000002ff027819 */ /* 0x000fe20000011615 */
[----:B------:R-:W-:Y:S01]  /*2bc0*/  IMAD.SHL.U32 R3, R17, 0x10, RZ ;  /* 0x0000001011037824 */ /* 0x000fe200078e00ff */
[----:B------:R-:W3:Y:S01]  /*2bd0*/  MUFU.RCP64H R25, 800 ;  /* 0x4089000000197908 */ /* 0x000ee20000001800 */
[----:B------:R-:W-:Y:S01]  /*2be0*/  IMAD.MOV.U32 R32, RZ, RZ, 0x0 ;  /* 0x00000000ff207424 */ /* 0x000fe200078e00ff */
[----:B------:R-:W-:Y:S01]  /*2bf0*/  LOP3.LUT R2, R2, R21, RZ, 0x3c, !PT ;  /* 0x0000001502027212 */ /* 0x000fe200078e3cff */
[----:B------:R-:W-:Y:S01]  /*2c00*/  IMAD.MOV.U32 R33, RZ, RZ, 0x40890000 ;  /* 0x40890000ff217424 */ /* 0x000fe200078e00ff */
[----:B012---:R-:W-:Y:S01]  /*2c10*/  SHF.R.U32.HI R21, RZ, 0x2, R18 ;  /* 0x00000002ff157819 */ /* 0x007fe20000011612 */
[----:B------:R-:W-:Y:S01]  /*2c20*/  IMAD.MOV.U32 R24, RZ, RZ, 0x1 ;  /* 0x00000001ff187424 */ /* 0x000fe200078e00ff */
[----:B------:R0:W-:Y:S01]  /*2c30*/  STL.64 [R1+0x8], R16 ;  /* 0x0000081001007387 */ /* 0x0001e20000100a00 */
[C---:B------:R-:W-:Y:S01]  /*2c40*/  IMAD.SHL.U32 R5, R2.reuse, 0x2, RZ ;  /* 0x0000000202057824 */ /* 0x040fe200078e00ff */
[----:B------:R-:W-:Y:S01]  /*2c50*/  LOP3.LUT R21, R21, R18, RZ, 0x3c, !PT ;  /* 0x0000001215157212 */ /* 0x000fe200078e3cff */
[----:B------:R-:W-:Y:S01]  /*2c60*/  IMAD.MOV.U32 R34, RZ, RZ, 0x0 ;  /* 0x00000000ff227424 */ /* 0x000fe200078e00ff */
[----:B------:R-:W-:Y:S01]  /*2c70*/  BSSY.RECONVERGENT B0, `(.L_x_13) ;  /* 0x0000028000007945 */ /* 0x000fe20003800200 */
[----:B------:R-:W-:Y:S01]  /*2c80*/  IMAD.MOV.U32 R35, RZ, RZ, 0x3ca00000 ;  /* 0x3ca00000ff237424 */ /* 0x000fe200078e00ff */
[----:B------:R-:W-:Y:S01]  /*2c90*/  LOP3.LUT R2, R2, R5, R3, 0x96, !PT ;  /* 0x0000000502027212 */ /* 0x000fe200078e9603 */
[----:B------:R-:W-:Y:S01]  /*2ca0*/  IMAD.SHL.U32 R3, R21, 0x2, RZ ;  /* 0x0000000215037824 */ /* 0x000fe200078e00ff */
[----:B------:R-:W-:Y:S01]  /*2cb0*/  DADD R26, R26, -1 ;  /* 0xbff000001a1a7429 */ /* 0x000fe20000000000 */
[----:B------:R-:W-:Y:S01]  /*2cc0*/  IMAD.MOV.U32 R5, RZ, RZ, R19 ;  /* 0x000000ffff057224 */ /* 0x000fe200078e0013 */
[----:B------:R-:W-:Y:S01]  /*2cd0*/  LOP3.LUT R2, R2, R17, RZ, 0x3c, !PT ;  /* 0x0000001102027212 */ /* 0x000fe200078e3cff */
[----:B---3--:R-:W-:-:S03]  /*2ce0*/  DFMA R28, R24, -R32, 1 ;  /* 0x3ff00000181c742b */ /* 0x008fc60000000820 */
[----:B------:R-:W-:Y:S01]  /*2cf0*/  IADD3 R31, PT, PT, R4, 0x10974f, R2 ;  /* 0x0010974f041f7810 */ /* 0x000fe20007ffe002 */
[----:B------:R-:W-:Y:S02]  /*2d00*/  IMAD.SHL.U32 R18, R2, 0x10, RZ ;  /* 0x0000001002127824 */ /* 0x000fe400078e00ff */
[----:B------:R-:W-:Y:S02]  /*2d10*/  VIADD R4, R4, 0x161f14 ;  /* 0x00161f1404047836 */ /* 0x000fe40000000000 */
[----:B------:R-:W-:Y:S01]  /*2d20*/  DFMA R28, R28, R28, R28 ;  /* 0x0000001c1c1c722b */ /* 0x000fe2000000001c */
[----:B------:R-:W-:Y:S02]  /*2d30*/  LOP3.LUT R3, R21, R3, R18, 0x96, !PT ;  /* 0x0000000315037212 */ /* 0x000fe400078e9612 */
[----:B------:R0:W-:Y:S02]  /*2d40*/  STL.64 [R1], R4 ;  /* 0x0000000401007387 */ /* 0x0001e40000100a00 */
[----:B------:R-:W-:-:S03]  /*2d50*/  LOP3.LUT R3, R3, R2, RZ, 0x3c, !PT ;  /* 0x0000000203037212 */ /* 0x000fc600078e3cff */
[----:B------:R-:W-:Y:S02]  /*2d60*/  DFMA R28, R24, R28, R24 ;  /* 0x0000001c181c722b */ /* 0x000fe40000000018 */
[----:B------:R-:W-:Y:S01]  /*2d70*/  IMAD.IADD R20, R3, 0x1, R4 ;  /* 0x0000000103147824 */ /* 0x000fe200078e0204 */
[----:B------:R0:W-:Y:S03]  /*2d80*/  STL.64 [R1+0x10], R2 ;  /* 0x0000100201007387 */ /* 0x0001e60000100a00 */
[----:B------:R-:W-:Y:S02]  /*2d90*/  IMAD.WIDE.U32 R20, R20, 0x200000, RZ ;  /* 0x0020000014147825 */ /* 0x000fe400078e00ff */
[----:B------:R-:W-:Y:S01]  /*2da0*/  DFMA R24, R28, -R32, 1 ;  /* 0x3ff000001c18742b */ /* 0x000fe20000000820 */
[----:B------:R-:W-:Y:S01]  /*2db0*/  LOP3.LUT R30, R20, R31, RZ, 0x3c, !PT ;  /* 0x0000001f141e7212 */ /* 0x000fe200078e3cff */
[----:B------:R-:W-:-:S04]  /*2dc0*/  IMAD.MOV.U32 R31, RZ, RZ, R21 ;  /* 0x000000ffff1f7224 */ /* 0x000fc800078e0015 */
[----:B------:R-:W1:Y:S02]  /*2dd0*/  I2F.F64.U64 R20, R30 ;  /* 0x0000001e00147312 */ /* 0x000e640000301800 */
[----:B------:R-:W-:Y:S02]  /*2de0*/  DFMA R24, R28, R24, R28 ;  /* 0x000000181c18722b */ /* 0x000fe4000000001c */
[----:B-1----:R-:W-:-:S08]  /*2df0*/  DFMA R20, R20, R34, 5.5511151231257827021e-17 ;  /* 0x3c9000001414742b */ /* 0x002fd00000000022 */
[----:B------:R-:W-:-:S08]  /*2e00*/  DADD R20, R12, R20 ;  /* 0x000000000c147229 */ /* 0x000fd00000000014 */
[----:B------:R-:W-:-:S08]  /*2e10*/  DADD R70, R20, R20 ;  /* 0x0000000014467229 */ /* 0x000fd00000000014 */
[----:B------:R-:W-:Y:S02]  /*2e20*/  DMUL R20, R70, R24 ;  /* 0x0000001846147228 */ /* 0x000fe40000000000 */
[----:B------:R-:W-:-:S06]  /*2e30*/  FSETP.GEU.AND P1, PT, |R71|, 6.5827683646048100446e-37, PT ;  /* 0x036000004700780b */ /* 0x000fcc0003f2e200 */
[----:B------:R-:W-:-:S08]  /*2e40*/  DFMA R28, R20, -800, R70 ;  /* 0xc0890000141c782b */ /* 0x000fd00000000046 */
[----:B------:R-:W-:-:S10]  /*2e50*/  DFMA R20, R24, R28, R20 ;  /* 0x0000001c1814722b */ /* 0x000fd40000000014 */
[----:B------:R-:W-:-:S05]  /*2e60*/  FFMA R18, RZ, 4.28125, R21 ;  /* 0x40890000ff127823 */ /* 0x000fca0000000015 */
[----:B------:R-:W-:-:S13]  /*2e70*/  FSETP.GT.AND P0, PT, |R18|, 1.469367938527859385e-39, PT ;  /* 0x001000001200780b */ /* 0x000fda0003f04200 */
[----:B0-----:R-:W-:Y:S05]  /*2e80*/  @P0 BRA P1, `(.L_x_14) ;  /* 0x0000000000180947 */ /* 0x001fea0000800000 */
[----:B------:R-:W-:Y:S01]  /*2e90*/  IMAD.MOV.U32 R66, RZ, RZ, RZ ;  /* 0x000000ffff427224 */ /* 0x000fe200078e00ff */
[----:B------:R-:W-:Y:S01]  /*2ea0*/  MOV R60, 0x2ed0 ;  /* 0x00002ed0003c7802 */ /* 0x000fe20000000f00 */
[----:B------:R-:W-:-:S07]  /*2eb0*/  IMAD.MOV.U32 R67, RZ, RZ, 0x40890000 ;  /* 0x40890000ff437424 */ /* 0x000fce00078e00ff */
[----:B------:R-:W-:Y:S05]  /*2ec0*/  CALL.REL.NOINC `($__internal_1_$__cuda_sm20_div_rn_f64_full) ;  /* 0x0000006400c87944 */ /* 0x000fea0003c00000 */
[----:B------:R-:W-:Y:S02]  /*2ed0*/  IMAD.MOV.U32 R20, RZ, RZ, R74 ;  /* 0x000000ffff147224 */ /* 0x000fe400078e004a */
[----:B------:R-:W-:-:S07]  /*2ee0*/  IMAD.MOV.U32 R21, RZ, RZ, R75 ;  /* 0x000000ffff157224 */ /* 0x000fce00078e004b */
.L_x_14:
[----:B------:R-:W-:Y:S05]  /*2ef0*/  BSYNC.RECONVERGENT B0 ;  /* 0x0000000000007941 */ /* 0x000fea0003800200 */
.L_x_13:
[----:B------:R-:W-:Y:S01]  /*2f00*/  DADD R20, R20, -1 ;  /* 0xbff0000014147429 */ /* 0x000fe20000000000 */
[----:B------:R-:W-:Y:S01]  /*2f10*/  UMOV UR8, 0x5e9ecd56 ;  /* 0x5e9ecd5600087882 */ /* 0x000fe20000000000 */
[----:B------:R-:W-:Y:S01]  /*2f20*/  UMOV UR9, 0x3fd12614 ;  /* 0x3fd1261400097882 */ /* 0x000fe20000000000 */
[----:B------:R-:W-:Y:S01]  /*2f30*/  IMAD.MOV.U32 R30, RZ, RZ, 0x0 ;  /* 0x00000000ff1e7424 */ /* 0x000fe200078e00ff */
[----:B------:R-:W-:Y:S01]  /*2f40*/  BSSY.RECONVERGENT B0, `(.L_x_15) ;  /* 0x000001c000007945 */ /* 0x000fe20003800200 */
[----:B------:R-:W-:-:S03]  /*2f50*/  IMAD.MOV.U32 R31, RZ, RZ, 0x3fd80000 ;  /* 0x3fd80000ff1f7424 */ /* 0x000fc600078e00ff */
[----:B------:R-:W-:Y:S01]  /*2f60*/  DMUL R20, R20, UR8 ;  /* 0x0000000814147c28 */ /* 0x000fe20008000000 */
[----:B------:R-:W-:Y:S01]  /*2f70*/  UMOV UR8, 0x8dee3401 ;  /* 0x8dee340100087882 */ /* 0x000fe20000000000 */
[----:B------:R-:W-:Y:S02]  /*2f80*/  UMOV UR9, 0x3fd9b91e ;  /* 0x3fd9b91e00097882 */ /* 0x000fe40000000000 */
[----:B------:R-:W-:-:S04]  /*2f90*/  DMUL R26, R26, UR8 ;  /* 0x000000081a1a7c28 */ /* 0x000fc80008000000 */
[----:B------:R-:W-:-:S08]  /*2fa0*/  DMUL R24, R20, R20 ;  /* 0x0000001414187228 */ /* 0x000fd00000000000 */
[----:B------:R-:W-:-:S08]  /*2fb0*/  DFMA R24, R26, R26, R24 ;  /* 0x0000001a1a18722b */ /* 0x000fd00000000018 */
[----:B------:R-:W-:-:S06]  /*2fc0*/  DADD R66, R24, 1 ;  /* 0x3ff0000018427429 */ /* 0x000fcc0000000000 */
[----:B------:R-:W0:Y:S04]  /*2fd0*/  MUFU.RSQ64H R25, R67 ;  /* 0x0000004300197308 */ /* 0x000e280000001c00 */
[----:B------:R-:W-:-:S05]  /*2fe0*/  VIADD R24, R67, 0xfcb00000 ;  /* 0xfcb0000043187836 */ /* 0x000fca0000000000 */
[----:B------:R-:W-:Y:S01]  /*2ff0*/  ISETP.GE.U32.AND P0, PT, R24, 0x7ca00000, PT ;  /* 0x7ca000001800780c */ /* 0x000fe20003f06070 */
[----:B0-----:R-:W-:-:S08]  /*3000*/  DMUL R28, R24, R24 ;  /* 0x00000018181c7228 */ /* 0x001fd00000000000 */
[----:B------:R-:W-:-:S08]  /*3010*/  DFMA R28, R66, -R28, 1 ;  /* 0x3ff00000421c742b */ /* 0x000fd0000000081c */
[----:B------:R-:W-:Y:S02]  /*3020*/  DFMA R30, R28, R30, 0.5 ;  /* 0x3fe000001c1e742b */ /* 0x000fe4000000001e */
[----:B------:R-:W-:-:S08]  /*3030*/  DMUL R28, R24, R28 ;  /* 0x0000001c181c7228 */ /* 0x000fd00000000000 */
[----:B------:R-:W-:-:S08]  /*3040*/  DFMA R28, R30, R28, R24 ;  /* 0x0000001c1e1c722b */ /* 0x000fd00000000018 */
[----:B------:R-:W-:Y:S02]  /*3050*/  DMUL R62, R66, R28 ;  /* 0x0000001c423e7228 */ /* 0x000fe40000000000 */
[----:B------:R-:W-:Y:S02]  /*3060*/  VIADD R61, R29, 0xfff00000 ;  /* 0xfff000001d3d7836 */ /* 0x000fe40000000000 */
[----:B------:R-:W-:-:S04]  /*3070*/  IMAD.MOV.U32 R60, RZ, RZ, R28 ;  /* 0x000000ffff3c7224 */ /* 0x000fc800078e001c */
[----:B------:R-:W-:-:S08]  /*3080*/  DFMA R58, R62, -R62, R66 ;  /* 0x8000003e3e3a722b */ /* 0x000fd00000000042 */
[----:B------:R-:W-:Y:S01]  /*3090*/  DFMA R50, R58, R60, R62 ;  /* 0x0000003c3a32722b */ /* 0x000fe2000000003e */
[----:B------:R-:W-:Y:S10]  /*30a0*/  @!P0 BRA `(.L_x_16) ;  /* 0x0000000000148947 */ /* 0x000ff40003800000 */
[----:B------:R-:W-:Y:S01]  /*30b0*/  IMAD.MOV.U32 R50, RZ, RZ, R24 ;  /* 0x000000ffff327224 */ /* 0x000fe200078e0018 */
[----:B------:R-:W-:Y:S01]  /*30c0*/  MOV R24, 0x3100 ;  /* 0x0000310000187802 */ /* 0x000fe20000000f00 */
[----:B------:R-:W-:Y:S02]  /*30d0*/  IMAD.MOV.U32 R60, RZ, RZ, R28 ;  /* 0x000000ffff3c7224 */ /* 0x000fe400078e001c */
[----:B------:R-:W-:-:S07]  /*30e0*/  IMAD.MOV.U32 R51, RZ, RZ, R67 ;  /* 0x000000ffff337224 */ /* 0x000fce00078e0043 */
[----:B------:R-:W-:Y:S05]  /*30f0*/  CALL.REL.NOINC `($__internal_2_$__cuda_sm20_dsqrt_rn_f64_mediumpath_v1) ;  /* 0x0000006800a47944 */ /* 0x000fea0003c00000 */
.L_x_16:
[----:B------:R-:W-:Y:S05]  /*3100*/  BSYNC.RECONVERGENT B0 ;  /* 0x0000000000007941 */ /* 0x000fea0003800200 */
.L_x_15:
[----:B------:R-:W0:Y:S01]  /*3110*/  MUFU.RCP64H R25, R51 ;  /* 0x0000003300197308 */ /* 0x000e220000001800 */
[----:B------:R-:W-:Y:S01]  /*3120*/  IMAD.MOV.U32 R24, RZ, RZ, 0x1 ;  /* 0x00000001ff187424 */ /* 0x000fe200078e00ff */
[----:B------:R-:W-:Y:S01]  /*3130*/  FSETP.GEU.AND P1, PT, |R27|, 6.5827683646048100446e-37, PT ;  /* 0x036000001b00780b */ /* 0x000fe20003f2e200 */
[----:B------:R-:W-:Y:S04]  /*3140*/  BSSY.RECONVERGENT B0, `(.L_x_17) ;  /* 0x0000014000007945 */ /* 0x000fe80003800200 */
[----:B0-----:R-:W-:-:S08]  /*3150*/  DFMA R28, R24, -R50, 1 ;  /* 0x3ff00000181c742b */ /* 0x001fd00000000832 */
[----:B------:R-:W-:-:S08]  /*3160*/  DFMA R28, R28, R28, R28 ;  /* 0x0000001c1c1c722b */ /* 0x000fd0000000001c */
[----:B------:R-:W-:-:S08]  /*3170*/  DFMA R28, R24, R28, R24 ;  /* 0x0000001c181c722b */ /* 0x000fd00000000018 */
[----:B------:R-:W-:-:S08]  /*3180*/  DFMA R24, R28, -R50, 1 ;  /* 0x3ff000001c18742b */ /* 0x000fd00000000832 */
[----:B------:R-:W-:-:S08]  /*3190*/  DFMA R24, R28, R24, R28 ;  /* 0x000000181c18722b */ /* 0x000fd0000000001c */
[----:B------:R-:W-:-:S08]  /*31a0*/  DMUL R28, R26, R24 ;  /* 0x000000181a1c7228 */ /* 0x000fd00000000000 */
[----:B------:R-:W-:-:S08]  /*31b0*/  DFMA R30, R28, -R50, R26 ;  /* 0x800000321c1e722b */ /* 0x000fd0000000001a */
[----:B------:R-:W-:-:S10]  /*31c0*/  DFMA R24, R24, R30, R28 ;  /* 0x0000001e1818722b */ /* 0x000fd4000000001c */
[----:B------:R-:W-:-:S05]  /*31d0*/  FFMA R5, RZ, R51, R25 ;  /* 0x00000033ff057223 */ /* 0x000fca0000000019 */
[----:B------:R-:W-:-:S13]  /*31e0*/  FSETP.GT.AND P0, PT, |R5|, 1.469367938527859385e-39, PT ;  /* 0x001000000500780b */ /* 0x000fda0003f04200 */
[----:B------:R-:W-:Y:S05]  /*31f0*/  @P0 BRA P1, `(.L_x_18) ;  /* 0x0000000000200947 */ /* 0x000fea0000800000 */
[----:B------:R-:W-:Y:S01]  /*3200*/  IMAD.MOV.U32 R70, RZ, RZ, R26 ;  /* 0x000000ffff467224 */ /* 0x000fe200078e001a */
[----:B------:R-:W-:Y:S01]  /*3210*/  MOV R60, 0x3260 ;  /* 0x00003260003c7802 */ /* 0x000fe20000000f00 */
[----:B------:R-:W-:Y:S02]  /*3220*/  IMAD.MOV.U32 R71, RZ, RZ, R27 ;  /* 0x000000ffff477224 */ /* 0x000fe400078e001b */
[----:B------:R-:W-:Y:S02]  /*3230*/  IMAD.MOV.U32 R66, RZ, RZ, R50 ;  /* 0x000000ffff427224 */ /* 0x000fe400078e0032 */
[----:B------:R-:W-:-:S07]  /*3240*/  IMAD.MOV.U32 R67, RZ, RZ, R51 ;  /* 0x000000ffff437224 */ /* 0x000fce00078e0033 */
[----:B------:R-:W-:Y:S05]  /*3250*/  CALL.REL.NOINC `($__internal_1_$__cuda_sm20_div_rn_f64_full) ;  /* 0x0000006000e47944 */ /* 0x000fea0003c00000 */
[----:B------:R-:W-:Y:S02]  /*3260*/  IMAD.MOV.U32 R24, RZ, RZ, R74 ;  /* 0x000000ffff187224 */ /* 0x000fe400078e004a */
[----:B------:R-:W-:-:S07]  /*3270*/  IMAD.MOV.U32 R25, RZ, RZ, R75 ;  /* 0x000000ffff197224 */ /* 0x000fce00078e004b */
.L_x_18:
[----:B------:R-:W-:Y:S05]  /*3280*/  BSYNC.RECONVERGENT B0 ;  /* 0x0000000000007941 */ /* 0x000fea0003800200 */
.L_x_17:
        /* <DEDUP_REMOVED lines=23> */
.L_x_20:
[----:B------:R-:W-:Y:S05]  /*3400*/  BSYNC.RECONVERGENT B0 ;  /* 0x0000000000007941 */ /* 0x000fea0003800200 */
.L_x_19:
[----:B------:R-:W0:Y:S01]  /*3410*/  MUFU.RCP64H R21, R51 ;  /* 0x0000003300157308 */ /* 0x000e220000001800 */
[----:B------:R-:W-:Y:S01]  /*3420*/  VIADD R20, R51, 0x300402 ;  /* 0x0030040233147836 */ /* 0x000fe20000000000 */
[----:B------:R-:W-:Y:S04]  /*3430*/  BSSY.RECONVERGENT B0, `(.L_x_21) ;  /* 0x0000010000007945 */ /* 0x000fe80003800200 */
[----:B------:R-:W-:Y:S01]  /*3440*/  FSETP.GEU.AND P0, PT, |R20|, 5.8789094863358348022e-39, PT ;  /* 0x004004021400780b */ /* 0x000fe20003f0e200 */
[----:B0-----:R-:W-:-:S08]  /*3450*/  DFMA R28, R20, -R50, 1 ;  /* 0x3ff00000141c742b */ /* 0x001fd00000000832 */
[----:B------:R-:W-:-:S08]  /*3460*/  DFMA R28, R28, R28, R28 ;  /* 0x0000001c1c1c722b */ /* 0x000fd0000000001c */
[----:B------:R-:W-:-:S08]  /*3470*/  DFMA R28, R20, R28, R20 ;  /* 0x0000001c141c722b */ /* 0x000fd00000000014 */
[----:B------:R-:W-:-:S08]  /*3480*/  DFMA R30, R28, -R50, 1 ;  /* 0x3ff000001c1e742b */ /* 0x000fd00000000832 */
[----:B------:R-:W-:Y:S01]  /*3490*/  DFMA R28, R28, R30, R28 ;  /* 0x0000001e1c1c722b */ /* 0x000fe2000000001c */
[----:B------:R-:W-:Y:S10]  /*34a0*/  @P0 BRA `(.L_x_22) ;  /* 0x0000000000200947 */ /* 0x000ff40003800000 */
[----:B------:R-:W-:Y:S01]  /*34b0*/  LOP3.LUT R58, R51, 0x7fffffff, RZ, 0xc0, !PT ;  /* 0x7fffffff333a7812 */ /* 0x000fe200078ec0ff */
[----:B------:R-:W-:Y:S01]  /*34c0*/  IMAD.MOV.U32 R20, RZ, RZ, R50 ;  /* 0x000000ffff147224 */ /* 0x000fe200078e0032 */
[----:B------:R-:W-:Y:S01]  /*34d0*/  MOV R18, 0x3510 ;  /* 0x0000351000127802 */ /* 0x000fe20000000f00 */
[----:B------:R-:W-:Y:S02]  /*34e0*/  IMAD.MOV.U32 R21, RZ, RZ, R51 ;  /* 0x000000ffff157224 */ /* 0x000fe400078e0033 */
[----:B------:R-:W-:-:S07]  /*34f0*/  VIADD R58, R58, 0xfff00000 ;  /* 0xfff000003a3a7836 */ /* 0x000fce0000000000 */
[----:B------:R-:W-:Y:S05]  /*3500*/  CALL.REL.NOINC `($__internal_0_$__cuda_sm20_dblrcp_rn_slowpath_v3) ;  /* 0x0000005c00907944 */ /* 0x000fea0003c00000 */
[----:B------:R-:W-:Y:S02]  /*3510*/  IMAD.MOV.U32 R28, RZ, RZ, R72 ;  /* 0x000000ffff1c7224 */ /* 0x000fe400078e0048 */
[----:B------:R-:W-:-:S07]  /*3520*/  IMAD.MOV.U32 R29, RZ, RZ, R73 ;  /* 0x000000ffff1d7224 */ /* 0x000fce00078e0049 */
.L_x_22:
[----:B------:R-:W-:Y:S05]  /*3530*/  BSYNC.RECONVERGENT B0 ;  /* 0x0000000000007941 */ /* 0x000fea0003800200 */
.L_x_21:
[----:B------:R-:W-:Y:S01]  /*3540*/  DMUL R20, RZ, R24 ;  /* 0x00000018ff147228 */ /* 0x000fe20000000000 */
[----:B------:R-:W-:Y:S01]  /*3550*/  UMOV UR8, 0x9a5e7d34 ;  /* 0x9a5e7d3400087882 */ /* 0x000fe20000000000 */
[----:B------:R-:W-:Y:S01]  /*3560*/  UMOV UR9, 0x3feff892 ;  /* 0x3feff89200097882 */ /* 0x000fe20000000000 */
[----:B------:R-:W-:Y:S01]  /*3570*/  UMOV UR10, 0x1960276d ;  /* 0x1960276d000a7882 */ /* 0x000fe20000000000 */
[----:B------:R-:W-:Y:S01]  /*3580*/  UMOV UR11, 0x3fa5cc2d ;  /* 0x3fa5cc2d000b7882 */ /* 0x000fe20000000000 */
[----:B------:R-:W-:Y:S01]  /*3590*/  DFMA R24, RZ, R26, R24 ;  /* 0x0000001aff18722b */ /* 0x000fe20000000018 */
[----:B------:R-:W-:Y:S01]  /*35a0*/  BSSY.RECONVERGENT B0, `(.L_x_23) ;  /* 0x0000582000007945 */ /* 0x000fe20003800200 */
[----:B------:R-:W-:Y:S01]  /*35b0*/  IMAD.MOV.U32 R22, RZ, RZ, R19 ;  /* 0x000000ffff167224 */ /* 0x000fe200078e0013 */
[C-C-:B------:R-:W-:Y:S01]  /*35c0*/  DFMA R46, R26.reuse, UR8, R20.reuse ;  /* 0x000000081a2e7c2b */ /* 0x140fe20008000014 */
[----:B------:R-:W-:Y:S01]  /*35d0*/  IMAD.MOV.U32 R5, RZ, RZ, RZ ;  /* 0x000000ffff057224 */ /* 0x000fe200078e00ff */
[----:B------:R-:W-:Y:S01]  /*35e0*/  DFMA R20, R26, -UR10, R20 ;  /* 0x8000000a1a147c2b */ /* 0x000fe20008000014 */
[----:B------:R-:W-:Y:S01]  /*35f0*/  IMAD.MOV.U32 R52, RZ, RZ, 0x0 ;  /* 0x00000000ff347424 */ /* 0x000fe200078e00ff */
[----:B------:R-:W-:Y:S01]  /*3600*/  CS2R R36, SRZ ;  /* 0x0000000000247805 */ /* 0x000fe2000001ff00 */
[----:B------:R-:W-:Y:S01]  /*3610*/  DFMA R48, RZ, -R28, R24 ;  /* 0x8000001cff30722b */ /* 0x000fe20000000018 */
[----:B------:R-:W-:Y:S01]  /*3620*/  IMAD.MOV.U32 R53, RZ, RZ, 0x40490000 ;  /* 0x40490000ff357424 */ /* 0x000fe200078e00ff */
[----:B------:R-:W-:Y:S01]  /*3630*/  CS2R R34, SRZ ;  /* 0x0000000000227805 */ /* 0x000fe2000001ff00 */
[C---:B------:R-:W-:Y:S01]  /*3640*/  DFMA R46, -R28.reuse, UR10, R46 ;  /* 0x0000000a1c2e7c2b */ /* 0x040fe2000800012e */
[----:B------:R-:W-:Y:S01]  /*3650*/  IMAD.MOV.U32 R42, RZ, RZ, 0x0 ;  /* 0x00000000ff2a7424 */ /* 0x000fe200078e00ff */
[----:B------:R-:W-:Y:S01]  /*3660*/  DFMA R44, -R28, UR8, R20 ;  /* 0x000000081c2c7c2b */ /* 0x000fe20008000114 */
[----:B------:R-:W-:Y:S01]  /*3670*/  IMAD.MOV.U32 R43, RZ, RZ, 0x404a0000 ;  /* 0x404a0000ff2b7424 */ /* 0x000fe200078e00ff */
[----:B------:R-:W-:Y:S01]  /*3680*/  CS2R R32, SRZ ;  /* 0x0000000000207805 */ /* 0x000fe2000001ff00 */
[----:B------:R-:W-:Y:S01]  /*3690*/  IMAD.MOV.U32 R40, RZ, RZ, -0x66666666 ;  /* 0x9999999aff287424 */ /* 0x000fe200078e00ff */
[----:B------:R-:W0:Y:S01]  /*36a0*/  LDCU.64 UR8, c[0x4][0x48] ;  /* 0x01000900ff0877ac */ /* 0x000e220008000a00 */
[----:B------:R-:W-:-:S02]  /*36b0*/  IMAD.MOV.U32 R41, RZ, RZ, 0x40727999 ;  /* 0x40727999ff297424 */ /* 0x000fc400078e00ff */
[----:B------:R-:W-:Y:S02]  /*36c0*/  IMAD.MOV.U32 R38, RZ, RZ, 0x0 ;  /* 0x00000000ff267424 */ /* 0x000fe400078e00ff */
[----:B------:R-:W-:Y:S02]  /*36d0*/  IMAD.MOV.U32 R39, RZ, RZ, 0x3ff00000 ;  /* 0x3ff00000ff277424 */ /* 0x000fe400078e00ff */
[----:B------:R-:W-:Y:S02]  /*36e0*/  IMAD.MOV.U32 R30, RZ, RZ, 0x0 ;  /* 0x00000000ff1e7424 */ /* 0x000fe400078e00ff */
[----:B------:R-:W-:Y:S02]  /*36f0*/  IMAD.MOV.U32 R31, RZ, RZ, 0x3ff00000 ;  /* 0x3ff00000ff1f7424 */ /* 0x000fe400078e00ff */
[----:B------:R-:W-:Y:S02]  /*3700*/  IMAD.MOV.U32 R28, RZ, RZ, 0x0 ;  /* 0x00000000ff1c7424 */ /* 0x000fe400078e00ff */
[----:B------:R-:W-:-:S07]  /*3710*/  IMAD.MOV.U32 R29, RZ, RZ, 0x3ff00000 ;  /* 0x3ff00000ff1d7424 */ /* 0x000fce00078e00ff */
.L_x_96:
[----:B------:R-:W-:Y:S01]  /*3720*/  IMAD.MOV.U32 R20, RZ, RZ, 0x0 ;  /* 0x00000000ff147424 */ /* 0x000fe200078e00ff */
[----:B------:R-:W-:Y:S01]  /*3730*/  STL [R1+0x50], RZ ;  /* 0x000050ff01007387 */ /* 0x000fe20000100800 */
[----:B------:R-:W-:Y:S01]  /*3740*/  IMAD.MOV.U32 R21, RZ, RZ, 0x40f86a00 ;  /* 0x40f86a00ff157424 */ /* 0x000fe200078e00ff */
[----:B------:R-:W-:Y:S01]  /*3750*/  BSSY.RECONVERGENT B2, `(.L_x_24) ;  /* 0x00000d6000027945 */ /* 0x000fe20003800200 */
[----:B------:R-:W-:Y:S01]  /*3760*/  IMAD.MOV.U32 R18, RZ, RZ, 0x0 ;  /* 0x00000000ff127424 */ /* 0x000fe200078e00ff */
[----:B------:R-:W-:Y:S01]  /*3770*/  STL.64 [R1+0x60], RZ ;  /* 0x000060ff01007387 */ /* 0x000fe20000100a00 */
[----:B------:R-:W-:Y:S01]  /*3780*/  IMAD.MOV.U32 R19, RZ, RZ, 0x40f86a10 ;  /* 0x40f86a10ff137424 */ /* 0x000fe200078e00ff */
[----:B------:R-:W-:Y:S01]  /*3790*/  PLOP3.LUT P0, PT, PT, PT, PT, 0x80, 0x8 ;  /* 0x000000000008781c */ /* 0x000fe20003f0f070 */
[----:B------:R-:W-:Y:S01]  /*37a0*/  IMAD.MOV.U32 R26, RZ, RZ, 0x13a92a30 ;  /* 0x13a92a30ff1a7424 */ /* 0x000fe200078e00ff */
[----:B------:R-:W-:Y:S01]  /*37b0*/  STL.64 [R1+0x48], R20 ;  /* 0x0000481401007387 */ /* 0x000fe20000100a00 */
[----:B------:R-:W-:-:S02]  /*37c0*/  IMAD.MOV.U32 R27, RZ, RZ, 0x3ff844d0 ;  /* 0x3ff844d0ff1b7424 */ /* 0x000fc400078e00ff */
[----:B------:R-:W-:Y:S01]  /*37d0*/  IMAD.MOV.U32 R24, RZ, RZ, 0x7ae147ae ;  /* 0x7ae147aeff187424 */ /* 0x000fe200078e00ff */
[----:B------:R-:W-:Y:S01]  /*37e0*/  STL.64 [R1+0xa8], R20 ;  /* 0x0000a81401007387 */ /* 0x000fe20000100a00 */
[----:B------:R-:W-:Y:S02]  /*37f0*/  IMAD.MOV.U32 R25, RZ, RZ, 0x3fefae14 ;  /* 0x3fefae14ff197424 */ /* 0x000fe400078e00ff */
[----:B------:R-:W-:Y:S01]  /*3800*/  IMAD.MOV.U32 R58, RZ, RZ, 0x0 ;  /* 0x00000000ff3a7424 */ /* 0x000fe200078e00ff */
[----:B------:R-:W-:Y:S01]  /*3810*/  STL.64 [R1+0x100], R20 ;  /* 0x0001001401007387 */ /* 0x000fe20000100a00 */
[----:B------:R-:W-:Y:S02]  /*3820*/  IMAD.MOV.U32 R59, RZ, RZ, 0x40428000 ;  /* 0x40428000ff3b7424 */ /* 0x000fe400078e00ff */
        /* <DEDUP_REMOVED lines=8> */
[----:B------:R-:W-:-:S03]  /*38b0*/  IMAD.MOV.U32 R51, RZ, RZ, 0x40490000 ;  /* 0x40490000ff337424 */ /* 0x000fc600078e00ff */
[----:B------:R1:W-:Y:S04]  /*38c0*/  STL.64 [R1+0x1c8], R20 ;  /* 0x0001c81401007387 */ /* 0x0003e80000100a00 */
[----:B------:R2:W-:Y:S04]  /*38d0*/  STL.64 [R1+0x30], R18 ;  /* 0x0000301201007387 */ /* 0x0005e80000100a00 */
[----:B------:R-:W-:Y:S01]  /*38e0*/  STL.64 [R1+0x88], R26 ;  /* 0x0000881a01007387 */ /* 0x000fe20000100a00 */
[----:B-1----:R-:W-:-:S03]  /*38f0*/  IMAD.MOV.U32 R21, RZ, RZ, 0x3fe80000 ;  /* 0x3fe80000ff157424 */ /* 0x002fc600078e00ff */
[----:B------:R-:W-:Y:S01]  /*3900*/  STL.64 [R1+0xe8], R26 ;  /* 0x0000e81a01007387 */ /* 0x000fe20000100a00 */
[----:B--2---:R-:W-:-:S03]  /*3910*/  IMAD.MOV.U32 R19, RZ, RZ, -0x3f079c30 ;  /* 0xc0f863d0ff137424 */ /* 0x004fc600078e00ff */
[----:B------:R-:W-:Y:S04]  /*3920*/  STL.64 [R1+0x118], R20 ;  /* 0x0001181401007387 */ /* 0x000fe80000100a00 */
[----:B------:R-:W-:Y:S04]  /*3930*/  STL.64 [R1+0x120], R20 ;  /* 0x0001201401007387 */ /* 0x000fe80000100a00 */
[----:B------:R-:W-:Y:S04]  /*3940*/  STL.64 [R1+0x128], R20 ;  /* 0x0001281401007387 */ /* 0x000fe80000100a00 */
[----:B------:R-:W-:Y:S04]  /*3950*/  STL.64 [R1+0x178], R20 ;  /* 0x0001781401007387 */ /* 0x000fe80000100a00 */
[----:B------:R-:W-:Y:S04]  /*3960*/  STL.64 [R1+0x180], R20 ;  /* 0x0001801401007387 */ /* 0x000fe80000100a00 */
[----:B------:R-:W-:Y:S04]  /*3970*/  STL.64 [R1+0x188], R20 ;  /* 0x0001881401007387 */ /* 0x000fe80000100a00 */
[----:B------:R-:W-:Y:S04]  /*3980*/  STL.64 [R1+0x1d8], R20 ;  /* 0x0001d81401007387 */ /* 0x000fe80000100a00 */
[----:B------:R-:W-:Y:S04]  /*3990*/  STL.64 [R1+0x1e0], R20 ;  /* 0x0001e01401007387 */ /* 0x000fe80000100a00 */
[----:B------:R1:W-:Y:S04]  /*39a0*/  STL.64 [R1+0x1e8], R20 ;  /* 0x0001e81401007387 */ /* 0x0003e80000100a00 */
[----:B------:R-:W-:Y:S04]  /*39b0*/  STL.64 [R1+0x148], R26 ;  /* 0x0001481a01007387 */ /* 0x000fe80000100a00 */
[----:B------:R-:W-:Y:S01]  /*39c0*/  STL.64 [R1+0x1a8], R26 ;  /* 0x0001a81a01007387 */ /* 0x000fe20000100a00 */
[----:B-1----:R-:W-:-:S03]  /*39d0*/  IMAD.MOV.U32 R20, RZ, RZ, -0x26e978d5 ;  /* 0xd916872bff147424 */ /* 0x002fc600078e00ff */
[----:B------:R-:W-:Y:S01]  /*39e0*/  STL.64 [R1+0x208], R26 ;  /* 0x0002081a01007387 */ /* 0x000fe20000100a00 */
[----:B------:R-:W-:-:S03]  /*39f0*/  IMAD.MOV.U32 R21, RZ, RZ, 0x3feff7ce ;  /* 0x3feff7ceff157424 */ /* 0x000fc600078e00ff */
        /* <DEDUP_REMOVED lines=15> */
[----:B-1----:R-:W-:-:S03]  /*3af0*/  IMAD.MOV.U32 R20, RZ, RZ, 0x2 ;  /* 0x00000002ff147424 */ /* 0x002fc600078e00ff */
[----:B------:R-:W-:Y:S01]  /*3b00*/  STL.64 [R1+0x388], R26 ;  /* 0x0003881a01007387 */ /* 0x000fe20000100a00 */
[----:B------:R-:W-:-:S03]  /*3b10*/  IMAD.MOV.U32 R21, RZ, RZ, 0x40446666 ;  /* 0x40446666ff157424 */ /* 0x000fc600078e00ff */
[----:B------:R1:W-:Y:S04]  /*3b20*/  STL.64 [R1+0x3e8], R26 ;  /* 0x0003e81a01007387 */ /* 0x0003e80000100a00 */
[----:B------:R-:W-:Y:S04]  /*3b30*/  STL [R1+0x2f0], R20 ;  /* 0x0002f01401007387 */ /* 0x000fe80000100800 */
[----:B------:R2:W-:Y:S01]  /*3b40*/  STL [R1+0x350], R20 ;  /* 0x0003501401007387 */ /* 0x0005e20000100800 */
[----:B-1----:R-:W-:-:S03]  /*3b50*/  IMAD.MOV.U32 R26, RZ, RZ, 0x0 ;  /* 0x00000000ff1a7424 */ /* 0x002fc600078e00ff */
[----:B------:R-:W-:Y:S01]  /*3b60*/  STL.64 [R1+0x58], R24 ;  /* 0x0000581801007387 */ /* 0x000fe20000100a00 */
[----:B------:R-:W-:-:S03]  /*3b70*/  IMAD.MOV.U32 R27, RZ, RZ, 0x40478000 ;  /* 0x40478000ff1b7424 */ /* 0x000fc600078e00ff */
[----:B------:R1:W-:Y:S01]  /*3b80*/  STL.64 [R1+0xc0], R24 ;  /* 0x0000c01801007387 */ /* 0x0003e20000100a00 */
[----:B--2---:R-:W-:-:S03]  /*3b90*/  IMAD.MOV.U32 R20, RZ, RZ, 0x66666666 ;  /* 0x66666666ff147424 */ /* 0x004fc600078e00ff */
[----:B------:R2:W-:Y:S03]  /*3ba0*/  STL.64 [R1+0x90], R18 ;  /* 0x0000901201007387 */ /* 0x0005e60000100a00 */
[----:B------:R-:W-:Y:S01]  /*3bb0*/  DADD R70, -R42, R20 ;  /* 0x000000002a467229 */ /* 0x000fe20000000114 */
[----:B------:R-:W-:Y:S04]  /*3bc0*/  STL.64 [R1+0x220], R26 ;  /* 0x0002201a01007387 */ /* 0x000fe80000100a00 */
[----:B------:R3:W-:Y:S01]  /*3bd0*/  STL.64 [R1+0x280], R26 ;  /* 0x0002801a01007387 */ /* 0x0007e20000100a00 */
[----:B-1----:R-:W-:Y:S02]  /*3be0*/  IMAD.MOV.U32 R24, RZ, RZ, 0x66666666 ;  /* 0x66666666ff187424 */ /* 0x002fe400078e00ff */
[----:B------:R-:W-:Y:S01]  /*3bf0*/  IMAD.MOV.U32 R25, RZ, RZ, -0x3f079b1a ;  /* 0xc0f864e6ff197424 */ /* 0x000fe200078e00ff */
[C---:B------:R-:W-:Y:S01]  /*3c00*/  DMUL R72, R70.reuse, R46 ;  /* 0x0000002e46487228 */ /* 0x040fe20000000000 */
[----:B--2---:R-:W-:Y:S01]  /*3c10*/  IMAD.MOV.U32 R19, RZ, RZ, 0x40308000 ;  /* 0x40308000ff137424 */ /* 0x004fe200078e00ff */
[----:B------:R-:W-:Y:S01]  /*3c20*/  DMUL R70, R70, R70 ;  /* 0x0000004646467228 */ /* 0x000fe20000000000 */
[----:B------:R-:W-:Y:S04]  /*3c30*/  STL.64 [R1+0x38], R20 ;  /* 0x0000381401007387 */ /* 0x000fe80000100a00 */
[----:B------:R1:W-:Y:S01]  /*3c40*/  STL.64 [R1+0x1b8], R24 ;  /* 0x0001b81801007387 */ /* 0x0003e20000100a00 */
[----:B---3--:R-:W-:-:S03]  /*3c50*/  IMAD.MOV.U32 R27, RZ, RZ, 0x40538000 ;  /* 0x40538000ff1b7424 */ /* 0x008fc600078e00ff */
[----:B------:R-:W-:Y:S04]  /*3c60*/  STL.64 [R1+0x218], R18 ;  /* 0x0002181201007387 */ /* 0x000fe80000100a00 */
[----:B------:R-:W-:Y:S04]  /*3c70*/  STL.64 [R1+0x228], R18 ;  /* 0x0002281201007387 */ /* 0x000fe80000100a00 */
[----:B------:R-:W-:Y:S01]  /*3c80*/  STL.64 [R1+0x288], R18 ;  /* 0x0002881201007387 */ /* 0x000fe20000100a00 */
[----:B-1----:R-:W-:Y:S02]  /*3c90*/  IMAD.MOV.U32 R24, RZ, RZ, 0x0 ;  /* 0x00000000ff187424 */ /* 0x002fe400078e00ff */
[----:B------:R-:W-:Y:S01]  /*3ca0*/  IMAD.MOV.U32 R25, RZ, RZ, 0x4048c000 ;  /* 0x4048c000ff197424 */ /* 0x000fe200078e00ff */
[----:B------:R-:W-:Y:S04]  /*3cb0*/  STL.64 [R1+0x2d8], R18 ;  /* 0x0002d81201007387 */ /* 0x000fe80000100a00 */
[----:B------:R-:W-:Y:S04]  /*3cc0*/  STL.64 [R1+0x2e8], R18 ;  /* 0x0002e81201007387 */ /* 0x000fe80000100a00 */
[----:B------:R1:W-:Y:S04]  /*3cd0*/  STL.64 [R1+0x348], R18 ;  /* 0x0003481201007387 */ /* 0x0003e80000100a00 */
[----:B------:R-:W-:Y:S04]  /*3ce0*/  STL.64 [R1+0x2e0], R26 ;  /* 0x0002e01a01007387 */ /* 0x000fe80000100a00 */
[----:B------:R2:W-:Y:S01]  /*3cf0*/  STL.64 [R1+0x340], R26 ;  /* 0x0003401a01007387 */ /* 0x0005e20000100a00 */
[----:B-1----:R-:W-:-:S03]  /*3d00*/  IMAD.MOV.U32 R18, RZ, RZ, 0x1 ;  /* 0x00000001ff127424 */ /* 0x002fc600078e00ff */
[----:B------:R-:W-:Y:S04]  /*3d10*/  STL.64 [R1+0x278], R24 ;  /* 0x0002781801007387 */ /* 0x000fe80000100a00 */
[----:B------:R1:W-:Y:S01]  /*3d20*/  STL.64 [R1+0x338], R24 ;  /* 0x0003381801007387 */ /* 0x0003e20000100a00 */
[----:B--2---:R-:W-:-:S03]  /*3d30*/  IMAD.MOV.U32 R26, RZ, RZ, 0x66666666 ;  /* 0x66666666ff1a7424 */ /* 0x004fc600078e00ff */
[----:B------:R-:W-:Y:S01]  /*3d40*/  STL [R1+0x230], R18 ;  /* 0x0002301201007387 */ /* 0x000fe20000100800 */
[----:B------:R-:W-:-:S03]  /*3d50*/  IMAD.MOV.U32 R27, RZ, RZ, 0x40546666 ;  /* 0x40546666ff1b7424 */ /* 0x000fc600078e00ff */
[----:B------:R2:W-:Y:S01]  /*3d60*/  STL [R1+0x290], R18 ;  /* 0x0002901201007387 */ /* 0x0005e20000100800 */
[----:B-1----:R-:W-:-:S03]  /*3d70*/  DADD R24, -R52, 100001 ;  /* 0x40f86a1034187429 */ /* 0x002fc60000000100 */
[----:B------:R-:W-:Y:S04]  /*3d80*/  STL.64 [R1+0x98], R20 ;  /* 0x0000981401007387 */ /* 0x000fe80000100a00 */
[----:B------:R1:W-:Y:S01]  /*3d90*/  STL.64 [R1+0xf8], R20 ;  /* 0x0000f81401007387 */ /* 0x0003e20000100a00 */
[----:B--2---:R-:W-:Y:S02]  /*3da0*/  DADD R18, -R40, R26 ;  /* 0x0000000028127229 */ /* 0x004fe4000000011a */
[C---:B------:R-:W-:Y:S01]  /*3db0*/  DFMA R64, R24.reuse, R48, R72 ;  /* 0x000000301840722b */ /* 0x040fe20000000048 */
[----:B------:R-:W-:Y:S01]  /*3dc0*/  STL.64 [R1+0x40], R26 ;  /* 0x0000401a01007387 */ /* 0x000fe20000100a00 */
[----:B------:R-:W-:-:S03]  /*3dd0*/  DFMA R24, R24, R24, R70 ;  /* 0x000000181818722b */ /* 0x000fc60000000046 */
[----:B------:R-:W-:Y:S01]  /*3de0*/  STL.64 [R1+0xa0], R26 ;  /* 0x0000a01a01007387 */ /* 0x000fe20000100a00 */
[----:B-1----:R-:W-:-:S03]  /*3df0*/  DMUL R20, R18, R44 ;  /* 0x0000002c12147228 */ /* 0x002fc60000000000 */
[----:B------:R-:W-:Y:S01]  /*3e00*/  STL.64 [R1+0x160], R26 ;  /* 0x0001601a01007387 */ /* 0x000fe20000100a00 */
[----:B------:R-:W-:-:S03]  /*3e10*/  DMUL R18, R18, R18 ;  /* 0x0000001212127228 */ /* 0x000fc60000000000 */
[----:B------:R-:W-:Y:S01]  /*3e20*/  STL.64 [R1+0x1c0], R26 ;  /* 0x0001c01a01007387 */ /* 0x000fe20000100a00 */
[----:B------:R-:W-:-:S03]  /*3e30*/  DADD R64, R64, R20 ;  /* 0x0000000040407229 */ /* 0x000fc60000000014 */
[----:B------:R1:W-:Y:S01]  /*3e40*/  STL.64 [R1+0x3a0], R26 ;  /* 0x0003a01a01007387 */ /* 0x0003e20000100a00 */
[----:B------:R-:W-:-:S03]  /*3e50*/  DADD R24, R24, R18 ;  /* 0x0000000018187229 */ /* 0x000fc60000000012 */
[----:B------:R-:W-:Y:S04]  /*3e60*/  STL.64 [R1+0x210], R58 ;  /* 0x0002103a01007387 */ /* 0x000fe80000100a00 */
[----:B------:R2:W-:Y:S01]  /*3e70*/  STL.64 [R1+0x270], R58 ;  /* 0x0002703a01007387 */ /* 0x0005e20000100a00 */
[----:B------:R-:W-:Y:S01]  /*3e80*/  DFMA R24, R64, R64, -R24 ;  /* 0x000000404018722b */ /* 0x000fe20000000818 */
[----:B-1----:R-:W-:Y:S02]  /*3e90*/  IMAD.MOV.U32 R26, RZ, RZ, 0x20000000 ;  /* 0x20000000ff1a7424 */ /* 0x002fe400078e00ff */
[----:B------:R-:W-:Y:S01]  /*3ea0*/  STL.64 [R1+0x3a8], R60 ;  /* 0x0003a83c01007387 */ /* 0x000fe20000100a00 */
[----:B------:R-:W-:-:S03]  /*3eb0*/  IMAD.MOV.U32 R27, RZ, RZ, 0x4202a05f ;  /* 0x4202a05fff1b7424 */ /* 0x000fc600078e00ff */
[----:B------:R-:W-:Y:S01]  /*3ec0*/  STL.64 [R1+0x3d0], R62 ;  /* 0x0003d03e01007387 */ /* 0x000fe20000100a00 */
[----:B--2---:R-:W-:Y:S02]  /*3ed0*/  IMAD.MOV.U32 R58, RZ, RZ, -0x28f5c28f ;  /* 0xd70a3d71ff3a7424 */ /* 0x004fe400078e00ff */
[----:B------:R-:W-:Y:S01]  /*3ee0*/  DADD R66, R24, R26 ;  /* 0x0000000018427229 */ /* 0x000fe2000000001a */
[----:B------:R-:W-:Y:S01]  /*3ef0*/  IMAD.MOV.U32 R59, RZ, RZ, 0x40854aa3 ;  /* 0x40854aa3ff3b7424 */ /* 0x000fe200078e00ff */
[----:B------:R-:W-:Y:S01]  /*3f00*/  STL.64 [R1+0x3d8], R62 ;  /* 0x0003d83e01007387 */ /* 0x000fe20000100a00 */
[----:B------:R-:W-:-:S03]  /*3f10*/  IMAD.MOV.U32 R24, RZ, RZ, RZ ;  /* 0x000000ffff187224 */ /* 0x000fc600078e00ff */
[----:B------:R-:W-:Y:S02]  /*3f20*/  STL.64 [R1+0x398], R58 ;  /* 0x0003983a01007387 */ /* 0x000fe40000100a00 */
[----:B------:R-:W-:Y:S02]  /*3f30*/  DSETP.GEU.AND P1, PT, R66, RZ, PT ;  /* 0x000000ff4200722a */ /* 0x000fe40003f2e000 */
[----:B------:R-:W-:Y:S04]  /*3f40*/  STL.64 [R1+0x3e0], R62 ;  /* 0x0003e03e01007387 */ /* 0x000fe80000100a00 */
[----:B------:R-:W-:Y:S04]  /*3f50*/  STL.64 [R1+0x68], RZ ;  /* 0x000068ff01007387 */ /* 0x000fe80000100a00 */
[----:B------:R-:W-:Y:S04]  /*3f60*/  STL.64 [R1+0x70], RZ ;  /* 0x000070ff01007387 */ /* 0x000fe80000100a00 */
[----:B------:R-:W-:Y:S04]  /*3f70*/  STL.64 [R1+0x78], RZ ;  /* 0x000078ff01007387 */ /* 0x000fe80000100a00 */
[----:B------:R-:W-:Y:S04]  /*3f80*/  STL.64 [R1+0x80], RZ ;  /* 0x000080ff01007387 */ /* 0x000fe80000100a00 */
[----:B------:R-:W-:Y:S04]  /*3f90*/  STL [R1+0xb0], RZ ;  /* 0x0000b0ff01007387 */ /* 0x000fe80000100800 */
[----:B------:R-:W-:Y:S04]  /*3fa0*/  STL.64 [R1+0xb8], RZ ;  /* 0x0000b8ff01007387 */ /* 0x000fe80000100a00 */
        /* <DEDUP_REMOVED lines=32> */
[----:B------:R-:W-:Y:S04]  /*41b0*/  STL.64 [R1+0xf0], R50 ;  /* 0x0000f03201007387 */ /* 0x000fe80000100a00 */
[----:B------:R-:W-:Y:S04]  /*41c0*/  STL.64 [R1+0x150], R50 ;  /* 0x0001503201007387 */ /* 0x000fe80000100a00 */
[----:B------:R-:W-:Y:S04]  /*41d0*/  STL.64 [R1+0x1b0], R50 ;  /* 0x0001b03201007387 */ /* 0x000fe80000100a00 */
[----:B------:R1:W-:Y:S02]  /*41e0*/  STL.64 [R1+0x390], R50 ;  /* 0x0003903201007387 */ /* 0x0003e40000100a00 */
[----:B-1----:R-:W-:-:S05]  /*41f0*/  IMAD.MOV.U32 R51, RZ, RZ, 0x40524000 ;  /* 0x40524000ff337424 */ /* 0x002fca00078e00ff */
[----:B------:R-:W-:Y:S04]  /*4200*/  STL.64 [R1+0x2d0], R50 ;  /* 0x0002d03201007387 */ /* 0x000fe80000100a00 */
[----:B------:R1:W-:Y:S02]  /*4210*/  STL.64 [R1+0x330], R50 ;  /* 0x0003303201007387 */ /* 0x0003e40000100a00 */
[----:B-1----:R-:W-:Y:S01]  /*4220*/  CS2R R50, SRZ ;  /* 0x0000000000327805 */ /* 0x002fe2000001ff00 */
[----:B------:R-:W-:Y:S06]  /*4230*/  @!P1 BRA `(.L_x_25) ;  /* 0x00000000009c9947 */ /* 0x000fec0003800000 */
[----:B------:R-:W1:Y:S01]  /*4240*/  MUFU.RSQ64H R51, R67 ;  /* 0x0000004300337308 */ /* 0x000e620000001c00 */
[----:B------:R-:W-:Y:S01]  /*4250*/  VIADD R50, R67, 0xfcb00000 ;  /* 0xfcb0000043327836 */ /* 0x000fe20000000000 */
[----:B------:R-:W-:Y:S01]  /*4260*/  BSSY.RECONVERGENT B3, `(.L_x_26) ;  /* 0x0000017000037945 */ /* 0x000fe20003800200 */
[----:B------:R-:W-:Y:S02]  /*4270*/  IMAD.MOV.U32 R58, RZ, RZ, 0x0 ;  /* 0x00000000ff3a7424 */ /* 0x000fe400078e00ff */
[----:B------:R-:W-:Y:S01]  /*4280*/  IMAD.MOV.U32 R59, RZ, RZ, 0x3fd80000 ;  /* 0x3fd80000ff3b7424 */ /* 0x000fe200078e00ff */
[----:B------:R-:W-:Y:S01]  /*4290*/  ISETP.GE.U32.AND P0, PT, R50, 0x7ca00000, PT ;  /* 0x7ca000003200780c */ /* 0x000fe20003f06070 */
[----:B-1----:R-:W-:-:S08]  /*42a0*/  DMUL R24, R50, R50 ;  /* 0x0000003232187228 */ /* 0x002fd00000000000 */
        /* <DEDUP_REMOVED lines=13> */
[----:B------:R-:W-:Y:S02]  /*4380*/  IMAD.MOV.U32 R58, RZ, RZ, R68 ;  /* 0x000000ffff3a7224 */ /* 0x000fe400078e0044 */
[----:B------:R-:W-:-:S07]  /*4390*/  IMAD.MOV.U32 R59, RZ, RZ, R69 ;  /* 0x000000ffff3b7224 */ /* 0x000fce00078e0045 */
[----:B0-----:R-:W-:Y:S05]  /*43a0*/  CALL.REL.NOINC `($__internal_2_$__cuda_sm20_dsqrt_rn_f64_mediumpath_v1) ;  /* 0x0000005400f87944 */ /* 0x001fea0003c00000 */
[----:B------:R-:W-:Y:S02]  /*43b0*/  IMAD.MOV.U32 R24, RZ, RZ, R50 ;  /* 0x000000ffff187224 */ /* 0x000fe400078e0032 */
[----:B------:R-:W-:-:S07]  /*43c0*/  IMAD.MOV.U32 R25, RZ, RZ, R51 ;  /* 0x000000ffff197224 */ /* 0x000fce00078e0033 */
.L_x_27:
[----:B0-----:R-:W-:Y:S05]  /*43d0*/  BSYNC.RECONVERGENT B3 ;  /* 0x0000000000037941 */ /* 0x001fea0003800200 */
.L_x_26:
[----:B------:R-:W-:Y:S01]  /*43e0*/  DADD R50, R64, -R24 ;  /* 0x0000000040327229 */ /* 0x000fe20000000818 */
[----:B------:R-:W-:Y:S01]  /*43f0*/  UMOV UR10, 0xeb1c432d ;  /* 0xeb1c432d000a7882 */ /* 0x000fe20000000000 */
[----:B------:R-:W-:Y:S01]  /*4400*/  UMOV UR11, 0x3f1a36e2 ;  /* 0x3f1a36e2000b7882 */ /* 0x000fe20000000000 */
[----:B------:R-:W-:-:S05]  /*4410*/  PLOP3.LUT P0, PT, PT, PT, PT, 0x8, 0x80 ;  /* 0x000000000080781c */ /* 0x000fca0003f0e170 */
[----:B------:R-:W-:-:S06]  /*4420*/  DSETP.GEU.AND P1, PT, R50, R26, PT ;  /* 0x0000001a3200722a */ /* 0x000fcc0003f2e000 */
[----:B------:R-:W-:-:S14]  /*4430*/  DSETP.GT.AND P1, PT, R50, UR10, !P1 ;  /* 0x0000000a32007e2a */ /* 0x000fdc000cf24000 */
[----:B------:R-:W-:Y:S01]  /*4440*/  @!P1 DADD R64, R64, R24 ;  /* 0x0000000040409229 */ /* 0x000fe20000000018 */
[----:B------:R-:W-:-:S07]  /*4450*/  IMAD.MOV.U32 R24, RZ, RZ, R0 ;  /* 0x000000ffff187224 */ /* 0x000fce00078e0000 */
[----:B------:R-:W-:-:S06]  /*4460*/  @!P1 DSETP.GEU.AND P2, PT, R64, R26, PT ;  /* 0x0000001a4000922a */ /* 0x000fcc0003f4e000 */
[----:B------:R-:W-:-:S06]  /*4470*/  @!P1 DSETP.LEU.OR P0, PT, R64, UR10, P2 ;  /* 0x0000000a40009e2a */ /* 0x000fcc000970b400 */
[----:B------:R-:W-:Y:S02]  /*4480*/  @!P1 FSEL R50, R64, RZ, !P0 ;  /* 0x000000ff40329208 */ /* 0x000fe40004000000 */
[----:B------:R-:W-:Y:S02]  /*4490*/  @!P1 FSEL R51, R65, RZ, !P0 ;  /* 0x000000ff41339208 */ /* 0x000fe40004000000 */
[----:B------:R-:W-:-:S07]  /*44a0*/  @!P1 SEL R24, R0, RZ, !P0 ;  /* 0x000000ff00189207 */ /* 0x000fce0004000000 */
.L_x_25:
[----:B0-----:R-:W-:Y:S05]  /*44b0*/  BSYNC.RECONVERGENT B2 ;  /* 0x0000000000027941 */ /* 0x001fea0003800200 */
.L_x_24:
[----:B------:R-:W-:Y:S01]  /*44c0*/  DADD R58, -R52, -99901 ;  /* 0xc0f863d0343a7429 */ /* 0x000fe20000000100 */
[----:B------:R-:W-:Y:S01]  /*44d0*/  BSSY.RECONVERGENT B2, `(.L_x_28) ;  /* 0x0000039000027945 */ /* 0x000fe20003800200 */
[----:B------:R-:W-:Y:S02]  /*44e0*/  PLOP3.LUT P1, PT, PT, PT, PT, 0x80, 0x8 ;  /* 0x000000000008781c */ /* 0x000fe40003f2f070 */
[----:B------:R-:W-:Y:S02]  /*44f0*/  FSEL R25, R57, R51, P0 ;  /* 0x0000003339197208 */ /* 0x000fe40000000000 */
[----:B------:R-:W-:Y:S02]  /*4500*/  FSEL R68, R50, 1.084202172485504434e-19, !P0 ;  /* 0x2000000032447808 */ /* 0x000fe40004000000 */
[C---:B------:R-:W-:Y:S01]  /*4510*/  DFMA R64, R58.reuse, R48, R72 ;  /* 0x000000303a40722b */ /* 0x040fe20000000048 */
[----:B------:R-:W-:Y:S01]  /*4520*/  FSEL R69, R51, 32.656612396240234375, !P0 ;  /* 0x4202a05f33457808 */ /* 0x000fe20004000000 */
[----:B------:R-:W-:-:S06]  /*4530*/  DFMA R58, R58, R58, R70 ;  /* 0x0000003a3a3a722b */ /* 0x000fcc0000000046 */
[----:B------:R-:W-:Y:S02]  /*4540*/  DADD R64, R20, R64 ;  /* 0x0000000014407229 */ /* 0x000fe40000000040 */
[----:B------:R-:W-:-:S08]  /*4550*/  DADD R58, R18, R58 ;  /* 0x00000000123a7229 */ /* 0x000fd0000000003a */
[----:B------:R-:W-:-:S08]  /*4560*/  DFMA R58, R64, R64, -R58 ;  /* 0x00000040403a722b */ /* 0x000fd0000000083a */
[----:B------:R-:W-:Y:S01]  /*4570*/  DADD R66, R58, R26 ;  /* 0x000000003a427229 */ /* 0x000fe2000000001a */
[----:B------:R-:W-:Y:S01]  /*4580*/  SEL R26, R23, R24, P0 ;  /* 0x00000018171a7207 */ /* 0x000fe20000000000 */
[----:B------:R-:W-:Y:S01]  /*4590*/  IMAD.MOV.U32 R27, RZ, RZ, RZ ;  /* 0x000000ffff1b7224 */ /* 0x000fe200078e00ff */
[----:B------:R-:W-:Y:S02]  /*45a0*/  FSEL R23, R56, R50, P0 ;  /* 0x0000003238177208 */ /* 0x000fe40000000000 */
[----:B------:R-:W-:-:S03]  /*45b0*/  CS2R R58, SRZ ;  /* 0x00000000003a7805 */ /* 0x000fc6000001ff00 */
[----:B------:R-:W-:-:S14]  /*45c0*/  DSETP.GEU.AND P2, PT, R66, RZ, PT ;  /* 0x000000ff4200722a */ /* 0x000fdc0003f4e000 */
[----:B------:R-:W-:Y:S05]  /*45d0*/  @!P2 BRA `(.L_x_29) ;  /* 0x0000000000a0a947 */ /* 0x000fea0003800000 */
[----:B------:R-:W0:Y:S01]  /*45e0*/  MUFU.RSQ64H R51, R67 ;  /* 0x0000004300337308 */ /* 0x000e220000001c00 */
[----:B------:R-:W-:Y:S01]  /*45f0*/  VIADD R50, R67, 0xfcb00000 ;  /* 0xfcb0000043327836 */ /* 0x000fe20000000000 */
[----:B------:R-:W-:Y:S01]  /*4600*/  BSSY.RECONVERGENT B3, `(.L_x_30) ;  /* 0x0000018000037945 */ /* 0x000fe20003800200 */
[----:B------:R-:W-:Y:S02]  /*4610*/  IMAD.MOV.U32 R58, RZ, RZ, 0x0 ;  /* 0x00000000ff3a7424 */ /* 0x000fe400078e00ff */
[----:B------:R-:W-:Y:S01]  /*4620*/  IMAD.MOV.U32 R59, RZ, RZ, 0x3fd80000 ;  /* 0x3fd80000ff3b7424 */ /* 0x000fe200078e00ff */
[----:B------:R-:W-:Y:S01]  /*4630*/  ISETP.GE.U32.AND P0, PT, R50, 0x7ca00000, PT ;  /* 0x7ca000003200780c */ /* 0x000fe20003f06070 */
[----:B------:R-:W-:Y:S01]  /*4640*/  VIADD R27, R1, 0x90 ;  /* 0x00000090011b7836 */ /* 0x000fe20000000000 */
        /* <DEDUP_REMOVED lines=16> */
[----:B------:R-:W-:Y:S05]  /*4750*/  CALL.REL.NOINC `($__internal_2_$__cuda_sm20_dsqrt_rn_f64_mediumpath_v1) ;  /* 0x00000054000c7944 */ /* 0x000fea0003c00000 */
[----:B------:R-:W-:Y:S02]  /*4760*/  IMAD.MOV.U32 R56, RZ, RZ, R50 ;  /* 0x000000ffff387224 */ /* 0x000fe400078e0032 */
[----:B------:R-:W-:-:S07]  /*4770*/  IMAD.MOV.U32 R57, RZ, RZ, R51 ;  /* 0x000000ffff397224 */ /* 0x000fce00078e0033 */
.L_x_31:
[----:B------:R-:W-:Y:S05]  /*4780*/  BSYNC.RECONVERGENT B3 ;  /* 0x0000000000037941 */ /* 0x000fea0003800200 */
.L_x_30:
[----:B------:R-:W-:Y:S01]  /*4790*/  DADD R58, R64, -R56 ;  /* 0x00000000403a7229 */ /* 0x000fe20000000838 */
[----:B------:R-:W-:Y:S01]  /*47a0*/  UMOV UR10, 0xeb1c432d ;  /* 0xeb1c432d000a7882 */ /* 0x000fe20000000000 */
[----:B------:R-:W-:Y:S01]  /*47b0*/  UMOV UR11, 0x3f1a36e2 ;  /* 0x3f1a36e2000b7882 */ /* 0x000fe20000000000 */
[----:B------:R-:W-:-:S05]  /*47c0*/  PLOP3.LUT P1, PT, PT, PT, PT, 0x8, 0x80 ;  /* 0x000000000080781c */ /* 0x000fca0003f2e170 */
[----:B------:R-:W-:-:S06]  /*47d0*/  DSETP.GEU.AND P0, PT, R58, R68, PT ;  /* 0x000000443a00722a */ /* 0x000fcc0003f0e000 */
[----:B------:R-:W-:-:S14]  /*47e0*/  DSETP.GT.AND P0, PT, R58, UR10, !P0 ;  /* 0x0000000a3a007e2a */ /* 0x000fdc000c704000 */
[----:B------:R-:W-:Y:S01]  /*47f0*/  @!P0 DADD R56, R64, R56 ;  /* 0x0000000040388229 */ /* 0x000fe20000000038 */
[----:B------:R-:W-:-:S07]  /*4800*/  @!P0 VIADD R24, R1, 0x90 ;  /* 0x0000009001188836 */ /* 0x000fce0000000000 */
[----:B------:R-:W-:-:S06]  /*4810*/  @!P0 DSETP.GEU.AND P2, PT, R56, R68, PT ;  /* 0x000000443800822a */ /* 0x000fcc0003f4e000 */
[----:B------:R-:W-:-:S06]  /*4820*/  @!P0 DSETP.LEU.OR P1, PT, R56, UR10, P2 ;  /* 0x0000000a38008e2a */ /* 0x000fcc000972b400 */
[----:B------:R-:W-:Y:S02]  /*4830*/  @!P0 FSEL R58, R56, RZ, !P1 ;  /* 0x000000ff383a8208 */ /* 0x000fe40004800000 */
[----:B------:R-:W-:Y:S02]  /*4840*/  @!P0 FSEL R59, R57, RZ, !P1 ;  /* 0x000000ff393b8208 */ /* 0x000fe40004800000 */
[----:B------:R-:W-:-:S07]  /*4850*/  @!P0 SEL R27, R24, RZ, !P1 ;  /* 0x000000ff181b8207 */ /* 0x000fce0004800000 */
.L_x_29:
[----:B------:R-:W-:Y:S05]  /*4860*/  BSYNC.RECONVERGENT B2 ;  /* 0x0000000000027941 */ /* 0x000fea0003800200 */
.L_x_28:
[----:B------:R-:W-:Y:S01]  /*4870*/  DADD R64, -R52, 50 ;  /* 0x4049000034407429 */ /* 0x000fe20000000100 */
[----:B------:R-:W-:Y:S01]  /*4880*/  UMOV UR10, 0x20000000 ;  /* 0x20000000000a7882 */ /* 0x000fe20000000000 */
[----:B------:R-:W-:Y:S01]  /*4890*/  DADD R50, -R40, 100000 ;  /* 0x40f86a0028327429 */ /* 0x000fe20000000100 */
[----:B------:R-:W-:Y:S01]  /*48a0*/  UMOV UR11, 0x4202a05f ;  /* 0x4202a05f000b7882 */ /* 0x000fe20000000000 */
[----:B------:R-:W-:Y:S01]  /*48b0*/  BSSY.RECONVERGENT B2, `(.L_x_32) ;  /* 0x000003c000027945 */ /* 0x000fe20003800200 */
[-C--:B------:R-:W-:Y:S02]  /*48c0*/  FSEL R23, R23, R58.reuse, P1 ;  /* 0x0000003a17177208 */ /* 0x080fe40000800000 */
[-C--:B------:R-:W-:Y:S01]  /*48d0*/  FSEL R25, R25, R59.reuse, P1 ;  /* 0x0000003b19197208 */ /* 0x080fe20000800000 */
[C---:B------:R-:W-:Y:S01]  /*48e0*/  DMUL R56, R64.reuse, R48 ;  /* 0x0000003040387228 */ /* 0x040fe20000000000 */
[----:B------:R-:W-:Y:S01]  /*48f0*/  FSEL R68, R68, R58, P1 ;  /* 0x0000003a44447208 */ /* 0x000fe20000800000 */
[----:B------:R-:W-:Y:S01]  /*4900*/  DMUL R64, R64, R64 ;  /* 0x0000004040407228 */ /* 0x000fe20000000000 */
[----:B------:R-:W-:-:S02]  /*4910*/  FSEL R69, R69, R59, P1 ;  /* 0x0000003b45457208 */ /* 0x000fc40000800000 */
[----:B------:R-:W-:Y:S02]  /*4920*/  CS2R R58, SRZ ;  /* 0x00000000003a7805 */ /* 0x000fe4000001ff00 */
[----:B------:R-:W-:Y:S01]  /*4930*/  SEL R26, R26, R27, P1 ;  /* 0x0000001b1a1a7207 */ /* 0x000fe20000800000 */
[----:B------:R-:W-:Y:S01]  /*4940*/  IMAD.MOV.U32 R27, RZ, RZ, RZ ;  /* 0x000000ffff1b7224 */ /* 0x000fe200078e00ff */
[----:B------:R-:W-:Y:S01]  /*4950*/  PLOP3.LUT P0, PT, PT, PT, PT, 0x80, 0x8 ;  /* 0x000000000008781c */ /* 0x000fe20003f0f070 */
[----:B------:R-:W-:Y:S02]  /*4960*/  DADD R72, R72, R56 ;  /* 0x0000000048487229 */ /* 0x000fe40000000038 */
[----:B------:R-:W-:-:S06]  /*4970*/  DADD R60, R70, R64 ;  /* 0x00000000463c7229 */ /* 0x000fcc0000000040 */
[C---:B------:R-:W-:Y:S02]  /*4980*/  DFMA R70, R50.reuse, R44, R72 ;  /* 0x0000002c3246722b */ /* 0x040fe40000000048 */
[----:B------:R-:W-:-:S08]  /*4990*/  DFMA R60, R50, R50, R60 ;  /* 0x00000032323c722b */ /* 0x000fd0000000003c */
[----:B------:R-:W-:-:S08]  /*49a0*/  DFMA R50, R70, R70, -R60 ;  /* 0x000000464632722b */ /* 0x000fd0000000083c */
[----:B------:R-:W-:-:S08]  /*49b0*/  DADD R50, R50, UR10 ;  /* 0x0000000a32327e29 */ /* 0x000fd00008000000 */
        /* <DEDUP_REMOVED lines=24> */
[----:B------:R-:W-:Y:S02]  /*4b40*/  IMAD.MOV.U32 R59, RZ, RZ, R75 ;  /* 0x000000ffff3b7224 */ /* 0x000fe400078e004b */
[----:B------:R-:W-:-:S07]  /*4b50*/  IMAD.MOV.U32 R50, RZ, RZ, R72 ;  /* 0x000000ffff327224 */ /* 0x000fce00078e0048 */
[----:B------:R-:W-:Y:S05]  /*4b60*/  CALL.REL.NOINC `($__internal_2_$__cuda_sm20_dsqrt_rn_f64_mediumpath_v1) ;  /* 0x0000005000087944 */ /* 0x000fea0003c00000 */
[----:B------:R-:W-:Y:S02]  /*4b70*/  IMAD.MOV.U32 R66, RZ, RZ, R50 ;  /* 0x000000ffff427224 */ /* 0x000fe400078e0032 */
[----:B------:R-:W-:-:S07]  /*4b80*/  IMAD.MOV.U32 R67, RZ, RZ, R51 ;  /* 0x000000ffff437224 */ /* 0x000fce00078e0033 */
.L_x_35:
[----:B------:R-:W-:Y:S05]  /*4b90*/  BSYNC.RECONVERGENT B3 ;  /* 0x0000000000037941 */ /* 0x000fea0003800200 */
.L_x_34:
        /* <DEDUP_REMOVED lines=13> */
.L_x_33:
[----:B------:R-:W-:Y:S05]  /*4c70*/  BSYNC.RECONVERGENT B2 ;  /* 0x0000000000027941 */ /* 0x000fea0003800200 */
.L_x_32:
[----:B------:R-:W-:Y:S01]  /*4c80*/  DADD R50, -R42, 100000 ;  /* 0x40f86a002a327429 */ /* 0x000fe20000000100 */
[----:B------:R-:W-:Y:S01]  /*4c90*/  UMOV UR10, 0x20000000 ;  /* 0x20000000000a7882 */ /* 0x000fe20000000000 */
[----:B------:R-:W-:Y:S01]  /*4ca0*/  UMOV UR11, 0x4202a05f ;  /* 0x4202a05f000b7882 */ /* 0x000fe20000000000 */
[----:B------:R-:W-:Y:S01]  /*4cb0*/  BSSY.RECONVERGENT B2, `(.L_x_36) ;  /* 0x000003a000027945 */ /* 0x000fe20003800200 */
[-C--:B------:R-:W-:Y:S02]  /*4cc0*/  FSEL R23, R23, R58.reuse, P0 ;  /* 0x0000003a17177208 */ /* 0x080fe40000000000 */
[-C--:B------:R-:W-:Y:S02]  /*4cd0*/  FSEL R25, R25, R59.reuse, P0 ;  /* 0x0000003b19197208 */ /* 0x080fe40000000000 */
[C---:B------:R-:W-:Y:S01]  /*4ce0*/  DFMA R70, R50.reuse, R46, R56 ;  /* 0x0000002e3246722b */ /* 0x040fe20000000038 */
[----:B------:R-:W-:Y:S01]  /*4cf0*/  FSEL R68, R68, R58, P0 ;  /* 0x0000003a44447208 */ /* 0x000fe20000000000 */
[----:B------:R-:W-:Y:S01]  /*4d00*/  DFMA R50, R50, R50, R64 ;  /* 0x000000323232722b */ /* 0x000fe20000000040 */
[----:B------:R-:W-:-:S02]  /*4d10*/  FSEL R69, R69, R59, P0 ;  /* 0x0000003b45457208 */ /* 0x000fc40000000000 */
[----:B------:R-:W-:Y:S02]  /*4d20*/  CS2R R58, SRZ ;  /* 0x00000000003a7805 */ /* 0x000fe4000001ff00 */
[----:B------:R-:W-:Y:S01]  /*4d30*/  SEL R26, R26, R27, P0 ;  /* 0x0000001b1a1a7207 */ /* 0x000fe20000000000 */
[----:B------:R-:W-:Y:S01]  /*4d40*/  IMAD.MOV.U32 R27, RZ, RZ, RZ ;  /* 0x000000ffff1b7224 */ /* 0x000fe200078e00ff */
[----:B------:R-:W-:Y:S01]  /*4d50*/  PLOP3.LUT P1, PT, PT, PT, PT, 0x80, 0x8 ;  /* 0x000000000008781c */ /* 0x000fe20003f2f070 */
[----:B------:R-:W-:Y:S02]  /*4d60*/  DADD R70, R20, R70 ;  /* 0x0000000014467229 */ /* 0x000fe40000000046 */
[----:B------:R-:W-:-:S08]  /*4d70*/  DADD R50, R18, R50 ;  /* 0x0000000012327229 */ /* 0x000fd00000000032 */
        /* <DEDUP_REMOVED lines=31> */
.L_x_39:
[----:B------:R-:W-:Y:S05]  /*4f70*/  BSYNC.RECONVERGENT B3 ;  /* 0x0000000000037941 */ /* 0x000fea0003800200 */
.L_x_38:
        /* <DEDUP_REMOVED lines=13> */
.L_x_37:
[----:B------:R-:W-:Y:S05]  /*5050*/  BSYNC.RECONVERGENT B2 ;  /* 0x0000000000027941 */ /* 0x000fea0003800200 */
.L_x_36:
[----:B------:R-:W-:Y:S01]  /*5060*/  UMOV UR10, 0x66666666 ;  /* 0x66666666000a7882 */ /* 0x000fe20000000000 */
[----:B------:R-:W-:Y:S01]  /*5070*/  UMOV UR11, 0x40f864e6 ;  /* 0x40f864e6000b7882 */ /* 0x000fe20000000000 */
[----:B------:R-:W-:Y:S01]  /*5080*/  BSSY.RECONVERGENT B2, `(.L_x_40) ;  /* 0x000003c000027945 */ /* 0x000fe20003800200 */
[----:B------:R-:W-:Y:S01]  /*5090*/  DADD R50, -R42, -UR10 ;  /* 0x8000000a2a327e29 */ /* 0x000fe20008000100 */
[----:B------:R-:W-:Y:S01]  /*50a0*/  UMOV UR10, 0x20000000 ;  /* 0x20000000000a7882 */ /* 0x000fe20000000000 */
[----:B------:R-:W-:Y:S01]  /*50b0*/  UMOV UR11, 0x4202a05f ;  /* 0x4202a05f000b7882 */ /* 0x000fe20000000000 */
[-C--:B------:R-:W-:Y:S02]  /*50c0*/  FSEL R23, R23, R58.reuse, P1 ;  /* 0x0000003a17177208 */ /* 0x080fe40000800000 */
[-C--:B------:R-:W-:Y:S02]  /*50d0*/  FSEL R25, R25, R59.reuse, P1 ;  /* 0x0000003b19197208 */ /* 0x080fe40000800000 */
[----:B------:R-:W-:Y:S01]  /*50e0*/  FSEL R68, R68, R58, P1 ;  /* 0x0000003a44447208 */ /* 0x000fe20000800000 */
[C---:B------:R-:W-:Y:S01]  /*50f0*/  DFMA R70, R50.reuse, R46, R56 ;  /* 0x0000002e3246722b */ /* 0x040fe20000000038 */
[----:B------:R-:W-:Y:S01]  /*5100*/  FSEL R69, R69, R59, P1 ;  /* 0x0000003b45457208 */ /* 0x000fe20000800000 */
[----:B------:R-:W-:Y:S01]  /*5110*/  DFMA R50, R50, R50, R64 ;  /* 0x000000323232722b */ /* 0x000fe20000000040 */
[----:B------:R-:W-:Y:S01]  /*5120*/  SEL R26, R26, R27, P1 ;  /* 0x0000001b1a1a7207 */ /* 0x000fe20000800000 */
[----:B------:R-:W-:Y:S01]  /*5130*/  IMAD.MOV.U32 R27, RZ, RZ, RZ ;  /* 0x000000ffff1b7224 */ /* 0x000fe200078e00ff */
[----:B------:R-:W-:-:S02]  /*5140*/  PLOP3.LUT P0, PT, PT, PT, PT, 0x80, 0x8 ;  /* 0x000000000008781c */ /* 0x000fc40003f0f070 */
[----:B------:R-:W-:Y:S01]  /*5150*/  CS2R R58, SRZ ;  /* 0x00000000003a7805 */ /* 0x000fe2000001ff00 */
        /* <DEDUP_REMOVED lines=33> */
.L_x_43:
[----:B------:R-:W-:Y:S05]  /*5370*/  BSYNC.RECONVERGENT B3 ;  /* 0x0000000000037941 */ /* 0x000fea0003800200 */
.L_x_42:
[----:B------:R-:W-:Y:S01]  /*5380*/  DADD R58, R70, -R66 ;  /* 0x00000000463a7229 */ /* 0x000fe20000000842 */
[----:B------:R-:W-:Y:S01]  /*5390*/  UMOV UR10, 0xeb1c432d ;  /* 0xeb1c432d000a7882 */ /* 0x000fe20000000000 */
[----:B------:R-:W-:Y:S01]  /*53a0*/  UMOV UR11, 0x3f1a36e2 ;  /* 0x3f1a36e2000b7882 */ /* 0x000fe20000000000 */
[----:B------:R-:W-:-:S05]  /*53b0*/  PLOP3.LUT P0, PT, PT, PT, PT, 0x8, 0x80 ;  /* 0x000000000080781c */ /* 0x000fca0003f0e170 */
[----:B------:R-:W-:-:S06]  /*53c0*/  DSETP.GEU.AND P1, PT, R58, R68, PT ;  /* 0x000000443a00722a */ /* 0x000fcc0003f2e000 */
[----:B------:R-:W-:-:S14]  /*53d0*/  DSETP.GT.AND P1, PT, R58, UR10, !P1 ;  /* 0x0000000a3a007e2a */ /* 0x000fdc000cf24000 */
[----:B------:R-:W-:-:S08]  /*53e0*/  @!P1 DADD R66, R70, R66 ;  /* 0x0000000046429229 */ /* 0x000fd00000000042 */
[----:B------:R-:W-:-:S06]  /*53f0*/  @!P1 DSETP.GEU.AND P2, PT, R66, R68, PT ;  /* 0x000000444200922a */ /* 0x000fcc0003f4e000 */
[----:B------:R-:W-:-:S06]  /*5400*/  @!P1 DSETP.LEU.OR P0, PT, R66, UR10, P2 ;  /* 0x0000000a42009e2a */ /* 0x000fcc000970b400 */
[----:B------:R-:W-:Y:S02]  /*5410*/  @!P1 FSEL R58, R66, RZ, !P0 ;  /* 0x000000ff423a9208 */ /* 0x000fe40004000000 */
[----:B------:R-:W-:Y:S02]  /*5420*/  @!P1 FSEL R59, R67, RZ, !P0 ;  /* 0x000000ff433b9208 */ /* 0x000fe40004000000 */
[----:B------:R-:W-:-:S07]  /*5430*/  @!P1 SEL R27, R27, RZ, !P0 ;  /* 0x000000ff1b1b9207 */ /* 0x000fce0004000000 */
.L_x_41:
[----:B------:R-:W-:Y:S05]  /*5440*/  BSYNC.RECONVERGENT B2 ;  /* 0x0000000000027941 */ /* 0x000fea0003800200 */
.L_x_40:
[----:B------:R-:W-:Y:S01]  /*5450*/  DADD R76, -R52, 37 ;  /* 0x40428000344c7429 */ /* 0x000fe20000000100 */
[----:B------:R-:W-:Y:S01]  /*5460*/  BSSY.RECONVERGENT B2, `(.L_x_44) ;  /* 0x0000042000027945 */ /* 0x000fe20003800200 */
[----:B------:R-:W-:Y:S01]  /*5470*/  DADD R70, -R42, 16.5 ;  /* 0x403080002a467429 */ /* 0x000fe20000000100 */
[-C--:B------:R-:W-:Y:S01]  /*5480*/  FSEL R23, R23, R58.reuse, P0 ;  /* 0x0000003a17177208 */ /* 0x080fe20000000000 */
[----:B------:R-:W-:Y:S01]  /*5490*/  DADD R74, -R40, 47 ;  /* 0x40478000284a7429 */ /* 0x000fe20000000100 */
[-C--:B------:R-:W-:Y:S02]  /*54a0*/  FSEL R25, R25, R59.reuse, P0 ;  /* 0x0000003b19197208 */ /* 0x080fe40000000000 */
[----:B------:R-:W-:Y:S01]  /*54b0*/  FSEL R82, R68, R58, P0 ;  /* 0x0000003a44527208 */ /* 0x000fe20000000000 */
[----:B------:R-:W-:Y:S01]  /*54c0*/  DMUL R80, R76, R48 ;  /* 0x000000304c507228 */ /* 0x000fe20000000000 */
[----:B------:R-:W-:Y:S01]  /*54d0*/  FSEL R83, R69, R59, P0 ;  /* 0x0000003b45537208 */ /* 0x000fe20000000000 */
[----:B------:R-:W-:Y:S01]  /*54e0*/  DMUL R72, R70, R46 ;  /* 0x0000002e46487228 */ /* 0x000fe20000000000 */
[----:B------:R-:W-:Y:S01]  /*54f0*/  SEL R26, R26, R27, P0 ;  /* 0x0000001b1a1a7207 */ /* 0x000fe20000000000 */
[----:B------:R-:W-:Y:S01]  /*5500*/  DMUL R76, R76, R76 ;  /* 0x0000004c4c4c7228 */ /* 0x000fe20000000000 */
[----:B------:R-:W-:Y:S01]  /*5510*/  PLOP3.LUT P1, PT, PT, PT, PT, 0x80, 0x8 ;  /* 0x000000000008781c */ /* 0x000fe20003f2f070 */
[----:B------:R-:W-:Y:S01]  /*5520*/  DMUL R70, R70, R70 ;  /* 0x0000004646467228 */ /* 0x000fe20000000000 */
[----:B------:R-:W-:Y:S01]  /*5530*/  IMAD.MOV.U32 R27, RZ, RZ, RZ ;  /* 0x000000ffff1b7224 */ /* 0x000fe200078e00ff */
[C---:B------:R-:W-:Y:S01]  /*5540*/  DMUL R78, R74.reuse, R44 ;  /* 0x0000002c4a4e7228 */ /* 0x040fe20000000000 */
[----:B------:R-:W-:Y:S01]  /*5550*/  CS2R R58, SRZ ;  /* 0x00000000003a7805 */ /* 0x000fe2000001ff00 */
[----:B------:R-:W-:-:S02]  /*5560*/  DMUL R74, R74, R74 ;  /* 0x0000004a4a4a7228 */ /* 0x000fc40000000000 */
[----:B------:R-:W-:Y:S02]  /*5570*/  DADD R50, R80, R72 ;  /* 0x0000000050327229 */ /* 0x000fe40000000048 */
[----:B------:R-:W-:-:S06]  /*5580*/  DADD R60, R76, R70 ;  /* 0x000000004c3c7229 */ /* 0x000fcc0000000046 */
[----:B------:R-:W-:Y:S02]  /*5590*/  DADD R50, R50, R78 ;  /* 0x0000000032327229 */ /* 0x000fe4000000004e */
[----:B------:R-:W-:-:S08]  /*55a0*/  DADD R60, R60, R74 ;  /* 0x000000003c3c7229 */ /* 0x000fd0000000004a */
[----:B------:R-:W-:-:S08]  /*55b0*/  DFMA R50, R50, R50, -R60 ;  /* 0x000000323232722b */ /* 0x000fd0000000083c */
[----:B------:R-:W-:-:S08]  /*55c0*/  DADD R50, R50, 272.25 ;  /* 0x4071040032327429 */ /* 0x000fd00000000000 */
        /* <DEDUP_REMOVED lines=25> */
[----:B------:R-:W-:Y:S02]  /*5760*/  IMAD.MOV.U32 R66, RZ, RZ, R50 ;  /* 0x000000ffff427224 */ /* 0x000fe400078e0032 */
[----:B------:R-:W-:-:S07]  /*5770*/  IMAD.MOV.U32 R67, RZ, RZ, R51 ;  /* 0x000000ffff437224 */ /* 0x000fce00078e0033 */
.L_x_47:
[----:B------:R-:W-:Y:S05]  /*5780*/  BSYNC.RECONVERGENT B3 ;  /* 0x0000000000037941 */ /* 0x000fea0003800200 */
.L_x_46:
[----:B------:R-:W-:Y:S01]  /*5790*/  DADD R50, R80, R72 ;  /* 0x0000000050327229 */ /* 0x000fe20000000048 */
[----:B------:R-:W-:Y:S01]  /*57a0*/  UMOV UR10, 0xeb1c432d ;  /* 0xeb1c432d000a7882 */ /* 0x000fe20000000000 */
[----:B------:R-:W-:Y:S01]  /*57b0*/  UMOV UR11, 0x3f1a36e2 ;  /* 0x3f1a36e2000b7882 */ /* 0x000fe20000000000 */
[----:B------:R-:W-:-:S05]  /*57c0*/  PLOP3.LUT P1, PT, PT, PT, PT, 0x8, 0x80 ;  /* 0x000000000080781c */ /* 0x000fca0003f2e170 */
[----:B------:R-:W-:-:S08]  /*57d0*/  DADD R50, R50, R78 ;  /* 0x0000000032327229 */ /* 0x000fd0000000004e */
[----:B------:R-:W-:-:S08]  /*57e0*/  DADD R58, R50, -R66 ;  /* 0x00000000323a7229 */ /* 0x000fd00000000842 */
        /* <DEDUP_REMOVED lines=9> */
.L_x_45:
[----:B------:R-:W-:Y:S05]  /*5880*/  BSYNC.RECONVERGENT B2 ;  /* 0x0000000000027941 */ /* 0x000fea0003800200 */
.L_x_44:
[----:B------:R-:W-:Y:S01]  /*5890*/  DADD R50, -R42, 49.5 ;  /* 0x4048c0002a327429 */ /* 0x000fe20000000100 */
[----:B------:R-:W-:Y:S01]  /*58a0*/  BSSY.RECONVERGENT B2, `(.L_x_48) ;  /* 0x0000039000027945 */ /* 0x000fe20003800200 */
[-C--:B------:R-:W-:Y:S02]  /*58b0*/  FSEL R23, R23, R58.reuse, P1 ;  /* 0x0000003a17177208 */ /* 0x080fe40000800000 */
[-C--:B------:R-:W-:Y:S02]  /*58c0*/  FSEL R25, R25, R59.reuse, P1 ;  /* 0x0000003b19197208 */ /* 0x080fe40000800000 */
[----:B------:R-:W-:Y:S02]  /*58d0*/  FSEL R82, R82, R58, P1 ;  /* 0x0000003a52527208 */ /* 0x000fe40000800000 */
[C---:B------:R-:W-:Y:S01]  /*58e0*/  DMUL R68, R50.reuse, R50 ;  /* 0x0000003232447228 */ /* 0x040fe20000000000 */
[----:B------:R-:W-:Y:S01]  /*58f0*/  FSEL R83, R83, R59, P1 ;  /* 0x0000003b53537208 */ /* 0x000fe20000800000 */
[----:B------:R-:W-:Y:S01]  /*5900*/  DFMA R50, R50, R46, R80 ;  /* 0x0000002e3232722b */ /* 0x000fe20000000050 */
[----:B------:R-:W-:Y:S01]  /*5910*/  SEL R26, R26, R27, P1 ;  /* 0x0000001b1a1a7207 */ /* 0x000fe20000800000 */
[----:B------:R-:W-:Y:S01]  /*5920*/  IMAD.MOV.U32 R27, RZ, RZ, RZ ;  /* 0x000000ffff1b7224 */ /* 0x000fe200078e00ff */
[----:B------:R-:W-:-:S02]  /*5930*/  PLOP3.LUT P0, PT, PT, PT, PT, 0x80, 0x8 ;  /* 0x000000000008781c */ /* 0x000fc40003f0f070 */
[----:B------:R-:W-:Y:S01]  /*5940*/  CS2R R58, SRZ ;  /* 0x00000000003a7805 */ /* 0x000fe2000001ff00 */
[----:B------:R-:W-:Y:S02]  /*5950*/  DADD R76, R76, R68 ;  /* 0x000000004c4c7229 */ /* 0x000fe40000000044 */
[----:B------:R-:W-:-:S06]  /*5960*/  DADD R78, R78, R50 ;  /* 0x000000004e4e7229 */ /* 0x000fcc0000000032 */
        /* <DEDUP_REMOVED lines=30> */
.L_x_51:
[----:B------:R-:W-:Y:S05]  /*5b50*/  BSYNC.RECONVERGENT B3 ;  /* 0x0000000000037941 */ /* 0x000fea0003800200 */
.L_x_50:
        /* <DEDUP_REMOVED lines=13> */
.L_x_49:
[----:B------:R-:W-:Y:S05]  /*5c30*/  BSYNC.RECONVERGENT B2 ;  /* 0x0000000000027941 */ /* 0x000fea0003800200 */
.L_x_48:
[----:B------:R-:W-:Y:S01]  /*5c40*/  DADD R76, -R52, 73 ;  /* 0x40524000344c7429 */ /* 0x000fe20000000100 */
[----:B------:R-:W-:Y:S01]  /*5c50*/  BSSY.RECONVERGENT B2, `(.L_x_52) ;  /* 0x000003d000027945 */ /* 0x000fe20003800200 */
[----:B------:R-:W-:Y:S01]  /*5c60*/  DADD R74, -R40, 78 ;  /* 0x40538000284a7429 */ /* 0x000fe20000000100 */
[----:B------:R-:W-:Y:S02]  /*5c70*/  FSEL R23, R23, R58, P0 ;  /* 0x0000003a17177208 */ /* 0x000fe40000000000 */
[----:B------:R-:W-:Y:S02]  /*5c80*/  FSEL R25, R25, R59, P0 ;  /* 0x0000003b19197208 */ /* 0x000fe40000000000 */
[----:B------:R-:W-:Y:S01]  /*5c90*/  SEL R26, R26, R27, P0 ;  /* 0x0000001b1a1a7207 */ /* 0x000fe20000000000 */
[C---:B------:R-:W-:Y:S01]  /*5ca0*/  DMUL R80, R76.reuse, R48 ;  /* 0x000000304c507228 */ /* 0x040fe20000000000 */
[----:B------:R-:W-:Y:S01]  /*5cb0*/  PLOP3.LUT P1, PT, PT, PT, PT, 0x80, 0x8 ;  /* 0x000000000008781c */ /* 0x000fe20003f2f070 */
[----:B------:R-:W-:Y:S01]  /*5cc0*/  DMUL R76, R76, R76 ;  /* 0x0000004c4c4c7228 */ /* 0x000fe20000000000 */
[----:B------:R-:W-:Y:S01]  /*5cd0*/  IMAD.MOV.U32 R27, RZ, RZ, RZ ;  /* 0x000000ffff1b7224 */ /* 0x000fe200078e00ff */
[----:B------:R-:W-:-:S02]  /*5ce0*/  DMUL R78, R74, R44 ;  /* 0x0000002c4a4e7228 */ /* 0x000fc40000000000 */
[----:B------:R-:W-:Y:S02]  /*5cf0*/  DMUL R74, R74, R74 ;  /* 0x0000004a4a4a7228 */ /* 0x000fe40000000000 */
[----:B------:R-:W-:Y:S02]  /*5d00*/  DADD R72, R72, R80 ;  /* 0x0000000048487229 */ /* 0x000fe40000000050 */
[----:B------:R-:W-:-:S06]  /*5d10*/  DADD R50, R70, R76 ;  /* 0x0000000046327229 */ /* 0x000fcc000000004c */
[----:B------:R-:W-:Y:S02]  /*5d20*/  DADD R70, R72, R78 ;  /* 0x0000000048467229 */ /* 0x000fe4000000004e */
[----:B------:R-:W-:Y:S01]  /*5d30*/  DADD R50, R50, R74 ;  /* 0x0000000032327229 */ /* 0x000fe2000000004a */
[----:B------:R-:W-:Y:S02]  /*5d40*/  FSEL R72, R82, R58, P0 ;  /* 0x0000003a52487208 */ /* 0x000fe40000000000 */
[----:B------:R-:W-:Y:S02]  /*5d50*/  FSEL R73, R83, R59, P0 ;  /* 0x0000003b53497208 */ /* 0x000fe40000000000 */
[----:B------:R-:W-:-:S03]  /*5d60*/  CS2R R58, SRZ ;  /* 0x00000000003a7805 */ /* 0x000fc6000001ff00 */
        /* <DEDUP_REMOVED lines=29> */
.L_x_55:
[----:B------:R-:W-:Y:S05]  /*5f40*/  BSYNC.RECONVERGENT B3 ;  /* 0x0000000000037941 */ /* 0x000fea0003800200 */
.L_x_54:
        /* <DEDUP_REMOVED lines=13> */
.L_x_53:
[----:B------:R-:W-:Y:S05]  /*6020*/  BSYNC.RECONVERGENT B2 ;  /* 0x0000000000027941 */ /* 0x000fea0003800200 */
.L_x_52:
[----:B------:R-:W-:Y:S01]  /*6030*/  DADD R50, -R42, 49.5 ;  /* 0x4048c0002a327429 */ /* 0x000fe20000000100 */
[----:B------:R-:W-:Y:S01]  /*6040*/  BSSY.RECONVERGENT B2, `(.L_x_56) ;  /* 0x000003a000027945 */ /* 0x000fe20003800200 */
[----:B------:R-:W-:Y:S01]  /*6050*/  DADD R68, R68, R76 ;  /* 0x0000000044447229 */ /* 0x000fe2000000004c */
[----:B------:R-:W-:Y:S02]  /*6060*/  FSEL R23, R23, R58, P1 ;  /* 0x0000003a17177208 */ /* 0x000fe40000800000 */
[----:B------:R-:W-:Y:S02]  /*6070*/  FSEL R25, R25, R59, P1 ;  /* 0x0000003b19197208 */ /* 0x000fe40000800000 */
[----:B------:R-:W-:Y:S01]  /*6080*/  SEL R26, R26, R27, P1 ;  /* 0x0000001b1a1a7207 */ /* 0x000fe20000800000 */
[----:B------:R-:W-:Y:S01]  /*6090*/  DFMA R80, R50, R46, R80 ;  /* 0x0000002e3250722b */ /* 0x000fe20000000050 */
[----:B------:R-:W-:Y:S01]  /*60a0*/  PLOP3.LUT P0, PT, PT, PT, PT, 0x80, 0x8 ;  /* 0x000000000008781c */ /* 0x000fe20003f0f070 */
[----:B------:R-:W-:Y:S01]  /*60b0*/  DADD R68, R74, R68 ;  /* 0x000000004a447229 */ /* 0x000fe20000000044 */
[----:B------:R-:W-:-:S05]  /*60c0*/  IMAD.MOV.U32 R27, RZ, RZ, RZ ;  /* 0x000000ffff1b7224 */ /* 0x000fca00078e00ff */
[----:B------:R-:W-:-:S08]  /*60d0*/  DADD R78, R78, R80 ;  /* 0x000000004e4e7229 */ /* 0x000fd00000000050 */
[----:B------:R-:W-:Y:S01]  /*60e0*/  DFMA R50, R78, R78, -R68 ;  /* 0x0000004e4e32722b */ /* 0x000fe20000000844 */
[----:B------:R-:W-:Y:S02]  /*60f0*/  FSEL R68, R72, R58, P1 ;  /* 0x0000003a48447208 */ /* 0x000fe40000800000 */
[----:B------:R-:W-:Y:S02]  /*6100*/  FSEL R69, R73, R59, P1 ;  /* 0x0000003b49457208 */ /* 0x000fe40000800000 */
[----:B------:R-:W-:-:S03]  /*6110*/  CS2R R58, SRZ ;  /* 0x00000000003a7805 */ /* 0x000fc6000001ff00 */
        /* <DEDUP_REMOVED lines=30> */
.L_x_59:
[----:B------:R-:W-:Y:S05]  /*6300*/  BSYNC.RECONVERGENT B3 ;  /* 0x0000000000037941 */ /* 0x000fea0003800200 */
.L_x_58:
        /* <DEDUP_REMOVED lines=13> */
.L_x_57:
[----:B------:R-:W-:Y:S05]  /*63e0*/  BSYNC.RECONVERGENT B2 ;  /* 0x0000000000027941 */ /* 0x000fea0003800200 */
.L_x_56:
[----:B------:R-:W-:Y:S01]  /*63f0*/  UMOV UR10, 0xd70a3d71 ;  /* 0xd70a3d71000a7882 */ /* 0x000fe20000000000 */
[----:B------:R-:W-:Y:S01]  /*6400*/  UMOV UR11, 0x40854aa3 ;  /* 0x40854aa3000b7882 */ /* 0x000fe20000000000 */
[----:B------:R-:W-:Y:S01]  /*6410*/  BSSY.RECONVERGENT B2, `(.L_x_60) ;  /* 0x000003d000027945 */ /* 0x000fe20003800200 */
[----:B------:R-:W-:Y:S01]  /*6420*/  DADD R50, -R42, UR10 ;  /* 0x0000000a2a327e29 */ /* 0x000fe20008000100 */
[----:B------:R-:W-:Y:S02]  /*6430*/  PLOP3.LUT P1, PT, PT, PT, PT, 0x80, 0x8 ;  /* 0x000000000008781c */ /* 0x000fe40003f2f070 */
[----:B------:R-:W-:-:S05]  /*6440*/  FSEL R25, R25, R59, P0 ;  /* 0x0000003b19197208 */ /* 0x000fca0000000000 */
[C---:B------:R-:W-:Y:S02]  /*6450*/  DFMA R56, R50.reuse, R46, R56 ;  /* 0x0000002e3238722b */ /* 0x040fe40000000038 */
[----:B------:R-:W-:Y:S01]  /*6460*/  DFMA R50, R50, R50, R64 ;  /* 0x000000323232722b */ /* 0x000fe20000000040 */
[----:B------:R-:W-:Y:S02]  /*6470*/  FSEL R64, R68, R58, P0 ;  /* 0x0000003a44407208 */ /* 0x000fe40000000000 */
[----:B------:R-:W-:-:S03]  /*6480*/  FSEL R65, R69, R59, P0 ;  /* 0x0000003b45417208 */ /* 0x000fc60000000000 */
[----:B------:R-:W-:Y:S02]  /*6490*/  DADD R56, R20, R56 ;  /* 0x0000000014387229 */ /* 0x000fe40000000038 */
[----:B------:R-:W-:Y:S01]  /*64a0*/  DADD R50, R18, R50 ;  /* 0x0000000012327229 */ /* 0x000fe20000000032 */
[----:B------:R-:W-:Y:S01]  /*64b0*/  IMAD.MOV.U32 R20, RZ, RZ, RZ ;  /* 0x000000ffff147224 */ /* 0x000fe200078e00ff */
[----:B------:R-:W-:Y:S02]  /*64c0*/  FSEL R18, R23, R58, P0 ;  /* 0x0000003a17127208 */ /* 0x000fe40000000000 */
[----:B------:R-:W-:Y:S02]  /*64d0*/  SEL R23, R26, R27, P0 ;  /* 0x0000001b1a177207 */ /* 0x000fe40000000000 */
[----:B------:R-:W-:Y:S02]  /*64e0*/  CS2R R26, SRZ ;  /* 0x00000000001a7805 */ /* 0x000fe4000001ff00 */
[----:B------:R-:W-:-:S08]  /*64f0*/  DFMA R50, R56, R56, -R50 ;  /* 0x000000383832722b */ /* 0x000fd00000000832 */
[----:B------:R-:W-:-:S08]  /*6500*/  DADD R50, R50, 360000 ;  /* 0x4115f90032327429 */ /* 0x000fd00000000000 */
        /* <DEDUP_REMOVED lines=8> */
[----:B0-----:R-:W-:-:S08]  /*6590*/  DMUL R20, R26, R26 ;  /* 0x0000001a1a147228 */ /* 0x001fd00000000000 */
[----:B------:R-:W-:-:S08]  /*65a0*/  DFMA R20, R50, -R20, 1 ;  /* 0x3ff000003214742b */ /* 0x000fd00000000814 */
[----:B------:R-:W-:Y:S02]  /*65b0*/  DFMA R58, R20, R58, 0.5 ;  /* 0x3fe00000143a742b */ /* 0x000fe4000000003a */
[----:B------:R-:W-:-:S08]  /*65c0*/  DMUL R20, R26, R20 ;  /* 0x000000141a147228 */ /* 0x000fd00000000000 */
[----:B------:R-:W-:Y:S01]  /*65d0*/  DFMA R62, R58, R20, R26 ;  /* 0x000000143a3e722b */ /* 0x000fe2000000001a */
[----:B------:R-:W-:-:S07]  /*65e0*/  VIADD R20, R1, 0x390 ;  /* 0x0000039001147836 */ /* 0x000fce0000000000 */
        /* <DEDUP_REMOVED lines=11> */
[----:B------:R-:W-:Y:S02]  /*66a0*/  IMAD.MOV.U32 R62, RZ, RZ, R68 ;  /* 0x000000ffff3e7224 */ /* 0x000fe400078e0044 */
[----:B------:R-:W-:-:S02]  /*66b0*/  IMAD.MOV.U32 R63, RZ, RZ, R69 ;  /* 0x000000ffff3f7224 */ /* 0x000fc400078e0045 */
[----:B------:R-:W-:-:S07]  /*66c0*/  IMAD.MOV.U32 R50, RZ, RZ, R26 ;  /* 0x000000ffff327224 */ /* 0x000fce00078e001a */
[----:B------:R-:W-:Y:S05]  /*66d0*/  CALL.REL.NOINC `($__internal_2_$__cuda_sm20_dsqrt_rn_f64_mediumpath_v1) ;  /* 0x00000034002c7944 */ /* 0x000fea0003c00000 */
[----:B------:R-:W-:Y:S02]  /*66e0*/  IMAD.MOV.U32 R58, RZ, RZ, R50 ;  /* 0x000000ffff3a7224 */ /* 0x000fe400078e0032 */
[----:B------:R-:W-:-:S07]  /*66f0*/  IMAD.MOV.U32 R59, RZ, RZ, R51 ;  /* 0x000000ffff3b7224 */ /* 0x000fce00078e0033 */
.L_x_63:
[----:B------:R-:W-:Y:S05]  /*6700*/  BSYNC.RECONVERGENT B3 ;  /* 0x0000000000037941 */ /* 0x000fea0003800200 */
.L_x_62:
        /* <DEDUP_REMOVED lines=13> */
.L_x_61:
[----:B------:R-:W-:Y:S05]  /*67e0*/  BSYNC.RECONVERGENT B2 ;  /* 0x0000000000027941 */ /* 0x000fea0003800200 */
.L_x_60:
[----:B------:R-:W-:-:S05]  /*67f0*/  SEL R23, R23, R20, P1 ;  /* 0x0000001417177207 */ /* 0x000fca0000800000 */
[----:B------:R-:W2:Y:S04]  /*6800*/  LDL.64 R20, [R23+0x18] ;  /* 0x0000180017147983 */ /* 0x000ea80000100a00 */
[----:B------:R-:W3:Y:S01]  /*6810*/  LDL.64 R50, [R23] ;  /* 0x0000000017327983 */ /* 0x000ee20000100a00 */
[----:B------:R-:W-:Y:S01]  /*6820*/  IMAD.MOV.U32 R56, RZ, RZ, 0x1 ;  /* 0x00000001ff387424 */ /* 0x000fe200078e00ff */
[----:B------:R-:W-:Y:S01]  /*6830*/  FSEL R18, R18, R26, P1 ;  /* 0x0000001a12127208 */ /* 0x000fe20000800000 */
[----:B------:R-:W-:Y:S01]  /*6840*/  BSSY.RECONVERGENT B2, `(.L_x_64) ;  /* 0x000001a000027945 */ /* 0x000fe20003800200 */
[----:B--2---:R-:W0:Y:S03]  /*6850*/  MUFU.RCP64H R57, R21 ;  /* 0x0000001500397308 */ /* 0x004e260000001800 */
[----:B0-----:R-:W-:-:S08]  /*6860*/  DFMA R58, -R20, R56, 1 ;  /* 0x3ff00000143a742b */ /* 0x001fd00000000138 */
[----:B------:R-:W-:-:S08]  /*6870*/  DFMA R58, R58, R58, R58 ;  /* 0x0000003a3a3a722b */ /* 0x000fd0000000003a */
[----:B------:R-:W-:Y:S01]  /*6880*/  DFMA R58, R56, R58, R56 ;  /* 0x0000003a383a722b */ /* 0x000fe20000000038 */
[----:B------:R-:W-:Y:S01]  /*6890*/  FSEL R57, R25, R27, P1 ;  /* 0x0000001b19397208 */ /* 0x000fe20000800000 */
[----:B------:R-:W-:-:S06]  /*68a0*/  IMAD.MOV.U32 R56, RZ, RZ, R18 ;  /* 0x000000ffff387224 */ /* 0x000fcc00078e0012 */
[----:B------:R-:W-:Y:S02]  /*68b0*/  DFMA R18, -R20, R58, 1 ;  /* 0x3ff000001412742b */ /* 0x000fe4000000013a */
[C---:B------:R-:W-:Y:S02]  /*68c0*/  DFMA R52, R56.reuse, R48, R52 ;  /* 0x000000303834722b */ /* 0x040fe40000000034 */
[C---:B------:R-:W-:Y:S02]  /*68d0*/  DFMA R42, R56.reuse, R46, R42 ;  /* 0x0000002e382a722b */ /* 0x040fe4000000002a */
[----:B------:R-:W-:Y:S02]  /*68e0*/  DFMA R40, R56, R44, R40 ;  /* 0x0000002c3828722b */ /* 0x000fe40000000028 */
[----:B------:R-:W-:Y:S02]  /*68f0*/  DFMA R18, R58, R18, R58 ;  /* 0x000000123a12722b */ /* 0x000fe4000000003a */
[----:B---3--:R-:W-:-:S08]  /*6900*/  DADD R70, R52, -R50 ;  /* 0x0000000034467229 */ /* 0x008fd00000000832 */
[----:B------:R-:W-:Y:S02]  /*6910*/  DMUL R68, R70, R18 ;  /* 0x0000001246447228 */ /* 0x000fe40000000000 */
[----:B------:R-:W-:-:S06]  /*6920*/  FSETP.GEU.AND P1, PT, |R71|, 6.5827683646048100446e-37, PT ;  /* 0x036000004700780b */ /* 0x000fcc0003f2e200 */
[----:B------:R-:W-:-:S08]  /*6930*/  DFMA R24, -R20, R68, R70 ;  /* 0x000000441418722b */ /* 0x000fd00000000146 */
[----:B------:R-:W-:-:S10]  /*6940*/  DFMA R68, R18, R24, R68 ;  /* 0x000000181244722b */ /* 0x000fd40000000044 */
[----:B------:R-:W-:-:S05]  /*6950*/  FFMA R18, RZ, R21, R69 ;  /* 0x00000015ff127223 */ /* 0x000fca0000000045 */
[----:B------:R-:W-:-:S13]  /*6960*/  FSETP.GT.AND P0, PT, |R18|, 1.469367938527859385e-39, PT ;  /* 0x001000001200780b */ /* 0x000fda0003f04200 */
[----:B------:R-:W-:Y:S05]  /*6970*/  @P0 BRA P1, `(.L_x_65) ;  /* 0x0000000000180947 */ /* 0x000fea0000800000 */
[----:B------:R-:W-:Y:S01]  /*6980*/  IMAD.MOV.U32 R66, RZ, RZ, R20 ;  /* 0x000000ffff427224 */ /* 0x000fe200078e0014 */
[----:B------:R-:W-:Y:S01]  /*6990*/  MOV R60, 0x69c0 ;  /* 0x000069c0003c7802 */ /* 0x000fe20000000f00 */
[----:B------:R-:W-:-:S07]  /*69a0*/  IMAD.MOV.U32 R67, RZ, RZ, R21 ;  /* 0x000000ffff437224 */ /* 0x000fce00078e0015 */
[----:B------:R-:W-:Y:S05]  /*69b0*/  CALL.REL.NOINC `($__internal_1_$__cuda_sm20_div_rn_f64_full) ;  /* 0x0000002c000c7944 */ /* 0x000fea0003c00000 */
[----:B------:R-:W-:Y:S02]  /*69c0*/  IMAD.MOV.U32 R68, RZ, RZ, R74 ;  /* 0x000000ffff447224 */ /* 0x000fe400078e004a */
[----:B------:R-:W-:-:S07]  /*69d0*/  IMAD.MOV.U32 R69, RZ, RZ, R75 ;  /* 0x000000ffff457224 */ /* 0x000fce00078e004b */
.L_x_65:
[----:B------:R-:W-:Y:S05]  /*69e0*/  BSYNC.RECONVERGENT B2 ;  /* 0x0000000000027941 */ /* 0x000fea0003800200 */
.L_x_64:
[----:B------:R-:W2:Y:S01]  /*69f0*/  LDL.64 R18, [R23+0x8] ;  /* 0x0000080017127983 */ /* 0x000ea20000100a00 */
[----:B------:R-:W0:Y:S01]  /*6a00*/  MUFU.RCP64H R25, R21 ;  /* 0x0000001500197308 */ /* 0x000e220000001800 */
[----:B------:R-:W-:Y:S01]  /*6a10*/  IMAD.MOV.U32 R24, RZ, RZ, 0x1 ;  /* 0x00000001ff187424 */ /* 0x000fe200078e00ff */
[----:B------:R-:W-:Y:S05]  /*6a20*/  BSSY.RECONVERGENT B2, `(.L_x_66) ;  /* 0x0000014000027945 */ /* 0x000fea0003800200 */
[----:B0-----:R-:W-:-:S08]  /*6a30*/  DFMA R26, -R20, R24, 1 ;  /* 0x3ff00000141a742b */ /* 0x001fd00000000118 */
[----:B------:R-:W-:-:S08]  /*6a40*/  DFMA R26, R26, R26, R26 ;  /* 0x0000001a1a1a722b */ /* 0x000fd0000000001a */
[----:B------:R-:W-:-:S08]  /*6a50*/  DFMA R26, R24, R26, R24 ;  /* 0x0000001a181a722b */ /* 0x000fd00000000018 */
[----:B------:R-:W-:-:S08]  /*6a60*/  DFMA R24, -R20, R26, 1 ;  /* 0x3ff000001418742b */ /* 0x000fd0000000011a */
[----:B------:R-:W-:Y:S02]  /*6a70*/  DFMA R24, R26, R24, R26 ;  /* 0x000000181a18722b */ /* 0x000fe4000000001a */
[----:B--2---:R-:W-:-:S08]  /*6a80*/  DADD R70, R42, -R18 ;  /* 0x000000002a467229 */ /* 0x004fd00000000812 */
        /* <DEDUP_REMOVED lines=13> */
.L_x_67:
[----:B------:R-:W-:Y:S05]  /*6b60*/  BSYNC.RECONVERGENT B2 ;  /* 0x0000000000027941 */ /* 0x000fea0003800200 */
.L_x_66:
        /* <DEDUP_REMOVED lines=23> */
.L_x_69:
[----:B------:R-:W-:Y:S05]  /*6ce0*/  BSYNC.RECONVERGENT B2 ;  /* 0x0000000000027941 */ /* 0x000fea0003800200 */
.L_x_68:
[----:B------:R-:W2:Y:S04]  /*6cf0*/  LDL R50, [R23+0x20] ;  /* 0x0000200017327983 */ /* 0x000ea80000100800 */
[----:B------:R-:W3:Y:S04]  /*6d00*/  LDL.64 R18, [R23+0x40] ;  /* 0x0000400017127983 */ /* 0x000ee80000100a00 */
[----:B------:R-:W4:Y:S04]  /*6d10*/  LDL.64 R20, [R23+0x48] ;  /* 0x0000480017147983 */ /* 0x000f280000100a00 */
[----:B------:R-:W5:Y:S01]  /*6d20*/  LDL.64 R24, [R23+0x50] ;  /* 0x0000500017187983 */ /* 0x000f620000100a00 */
[----:B------:R-:W-:Y:S01]  /*6d30*/  BSSY.RECONVERGENT B2, `(.L_x_70) ;  /* 0x00001ea000027945 */ /* 0x000fe20003800200 */
[----:B--2---:R-:W-:Y:S01]  /*6d40*/  ISETP.NE.AND P0, PT, R50, 0x2, PT ;  /* 0x000000023200780c */ /* 0x004fe20003f05270 */
[----:B---3--:R-:W-:-:S02]  /*6d50*/  DFMA R32, R18, R28, R32 ;  /* 0x0000001c1220722b */ /* 0x008fc40000000020 */
[----:B----4-:R-:W-:Y:S02]  /*6d60*/  DFMA R34, R20, R30, R34 ;  /* 0x0000001e1422722b */ /* 0x010fe40000000022 */
[----:B-----5:R-:W-:-:S08]  /*6d70*/  DFMA R36, R24, R38, R36 ;  /* 0x000000261824722b */ /* 0x020fd00000000024 */
[----:B------:R-:W-:Y:S05]  /*6d80*/  @!P0 BRA `(.L_x_71) ;  /* 0x0000001000b48947 */ /* 0x000fea0003800000 */
[----:B------:R-:W-:-:S13]  /*6d90*/  ISETP.NE.AND P0, PT, R50, 0x1, PT ;  /* 0x000000013200780c */ /* 0x000fda0003f05270 */
[----:B------:R-:W-:Y:S05]  /*6da0*/  @!P0 BRA `(.L_x_72) ;  /* 0x00000010007c8947 */ /* 0x000fea0003800000 */
[----:B------:R-:W-:Y:S02]  /*6db0*/  ISETP.NE.AND P0, PT, R50, RZ, PT ;  /* 0x000000ff3200720c */ /* 0x000fe40003f05270 */
[----:B------:R-:W-:Y:S02]  /*6dc0*/  CS2R R58, SRZ ;  /* 0x00000000003a7805 */ /* 0x000fe4000001ff00 */
[----:B------:R-:W-:Y:S02]  /*6dd0*/  CS2R R50, SRZ ;  /* 0x0000000000327805 */ /* 0x000fe4000001ff00 */
[----:B------:R-:W-:Y:S01]  /*6de0*/  CS2R R24, SRZ ;  /* 0x0000000000187805 */ /* 0x000fe2000001ff00 */
[----:B------:R-:W-:Y:S02]  /*6df0*/  IMAD.MOV.U32 R19, RZ, RZ, R3 ;  /* 0x000000ffff137224 */ /* 0x000fe400078e0003 */
[----:B------:R-:W-:Y:S02]  /*6e00*/  IMAD.MOV.U32 R18, RZ, RZ, R2 ;  /* 0x000000ffff127224 */ /* 0x000fe400078e0002 */
[----:B------:R-:W-:-:S02]  /*6e10*/  IMAD.MOV.U32 R21, RZ, RZ, R17 ;  /* 0x000000ffff157224 */ /* 0x000fc400078e0011 */
[----:B------:R-:W-:Y:S01]  /*6e20*/  IMAD.MOV.U32 R20, RZ, RZ, R16 ;  /* 0x000000ffff147224 */ /* 0x000fe200078e0010 */
[----:B------:R-:W-:Y:S06]  /*6e30*/  @P0 BRA `(.L_x_73) ;  /* 0x0000001c00640947 */ /* 0x000fec0003800000 */
[----:B------:R-:W-:Y:S01]  /*6e40*/  DMUL R48, R68, R48 ;  /* 0x0000003044307228 */ /* 0x000fe20000000000 */
[----:B------:R-:W-:Y:S01]  /*6e50*/  BSSY.RECONVERGENT B1, `(.L_x_74) ;  /* 0x0000022000017945 */ /* 0x000fe20003800200 */
[----:B------:R-:W-:Y:S02]  /*6e60*/  DMUL R44, R82, R44 ;  /* 0x0000002c522c7228 */ /* 0x000fe40000000000 */
[----:B------:R-:W-:Y:S02]  /*6e70*/  DADD R18, -RZ, -R82 ;  /* 0x00000000ff127229 */ /* 0x000fe40000000952 */
[----:B------:R-:W-:Y:S02]  /*6e80*/  DADD R24, -RZ, -R68 ;  /* 0x00000000ff187229 */ /* 0x000fe40000000944 */
[----:B------:R-:W-:Y:S02]  /*6e90*/  DFMA R48, R26, -R46, -R48 ;  /* 0x8000002e1a30722b */ /* 0x000fe40000000830 */
[----:B------:R-:W-:-:S06]  /*6ea0*/  DMUL R60, RZ, +INF ;  /* 0x7ff00000ff3c7828 */ /* 0x000fcc0000000000 */
[----:B------:R-:W-:Y:S02]  /*6eb0*/  DSETP.GT.AND P0, PT, R48, R44, PT ;  /* 0x0000002c3000722a */ /* 0x000fe40003f04000 */
[----:B------:R-:W-:-:S04]  /*6ec0*/  DADD R44, -RZ, -R26 ;  /* 0x00000000ff2c7229 */ /* 0x000fc8000000091a */
[----:B------:R-:W-:Y:S01]  /*6ed0*/  FSEL R64, R82, R18, P0 ;  /* 0x0000001252407208 */ /* 0x000fe20000000000 */
[----:B------:R-:W-:Y:S01]  /*6ee0*/  IMAD.MOV.U32 R18, RZ, RZ, 0x3ff00000 ;  /* 0x3ff00000ff127424 */ /* 0x000fe200078e00ff */
[----:B------:R-:W-:Y:S02]  /*6ef0*/  FSEL R65, R83, R19, P0 ;  /* 0x0000001353417208 */ /* 0x000fe40000000000 */
[----:B------:R-:W-:Y:S02]  /*6f00*/  FSEL R70, R68, R24, P0 ;  /* 0x0000001844467208 */ /* 0x000fe40000000000 */
[----:B------:R-:W-:Y:S02]  /*6f10*/  FSEL R71, R69, R25, P0 ;  /* 0x0000001945477208 */ /* 0x000fe40000000000 */
[----:B------:R-:W-:Y:S01]  /*6f20*/  DSETP.GE.AND P1, PT, R64, RZ, PT ;  /* 0x000000ff4000722a */ /* 0x000fe20003f26000 */
[----:B------:R-:W-:Y:S02]  /*6f30*/  FSEL R68, R26, R44, P0 ;  /* 0x0000002c1a447208 */ /* 0x000fe40000000000 */
[----:B------:R-:W-:-:S03]  /*6f40*/  FSEL R69, R27, R45, P0 ;  /* 0x0000002d1b457208 */ /* 0x000fc60000000000 */
[----:B------:R-:W-:Y:S01]  /*6f50*/  FSEL R19, R18, -1.875, P1 ;  /* 0xbff0000012137808 */ /* 0x000fe20000800000 */
[----:B------:R-:W-:-:S06]  /*6f60*/  IMAD.MOV.U32 R18, RZ, RZ, RZ ;  /* 0x000000ffff127224 */ /* 0x000fcc00078e00ff */
[----:B------:R-:W-:-:S06]  /*6f70*/  DADD R46, R64, R18 ;  /* 0x00000000402e7229 */ /* 0x000fcc0000000012 */
[----:B------:R-:W0:Y:S04]  /*6f80*/  MUFU.RCP64H R19, R47 ;  /* 0x0000002f00137308 */ /* 0x000e280000001800 */
[----:B------:R-:W-:-:S05]  /*6f90*/  VIADD R18, R47, 0x300402 ;  /* 0x003004022f127836 */ /* 0x000fca0000000000 */
[----:B------:R-:W-:Y:S01]  /*6fa0*/  FSETP.GEU.AND P1, PT, |R18|, 5.8789094863358348022e-39, PT ;  /* 0x004004021200780b */ /* 0x000fe20003f2e200 */
[----:B0-----:R-:W-:-:S08]  /*6fb0*/  DFMA R20, -R46, R18, 1 ;  /* 0x3ff000002e14742b */ /* 0x001fd00000000112 */
[----:B------:R-:W-:-:S08]  /*6fc0*/  DFMA R20, R20, R20, R20 ;  /* 0x000000141414722b */ /* 0x000fd00000000014 */
[----:B------:R-:W-:-:S08]  /*6fd0*/  DFMA R20, R18, R20, R18 ;  /* 0x000000141214722b */ /* 0x000fd00000000012 */
[----:B------:R-:W-:-:S08]  /*6fe0*/  DFMA R72, -R46, R20, 1 ;  /* 0x3ff000002e48742b */ /* 0x000fd00000000114 */
        /* <DEDUP_REMOVED lines=8> */
.L_x_75:
[----:B------:R-:W-:Y:S05]  /*7070*/  BSYNC.RECONVERGENT B1 ;  /* 0x0000000000017941 */ /* 0x000fea0003800200 */
.L_x_74:
[----:B------:R-:W-:Y:S01]  /*7080*/  SHF.R.U32.HI R19, RZ, 0x2, R22 ;  /* 0x00000002ff137819 */ /* 0x000fe20000011616 */
[----:B------:R-:W-:Y:S01]  /*7090*/  IMAD.SHL.U32 R18, R3, 0x10, RZ ;  /* 0x0000001003127824 */ /* 0x000fe200078e00ff */
[----:B------:R-:W-:Y:S01]  /*70a0*/  SHF.R.U32.HI R21, RZ, 0x2, R16 ;  /* 0x00000002ff157819 */ /* 0x000fe20000011610 */
[----:B------:R-:W-:Y:S01]  /*70b0*/  IMAD.MOV.U32 R46, RZ, RZ, 0x0 ;  /* 0x00000000ff2e7424 */ /* 0x000fe200078e00ff */
[----:B------:R-:W-:Y:S01]  /*70c0*/  LOP3.LUT R19, R19, R22, RZ, 0x3c, !PT ;  /* 0x0000001613137212 */ /* 0x000fe200078e3cff */
[----:B------:R-:W-:Y:S01]  /*70d0*/  IMAD.MOV.U32 R47, RZ, RZ, 0x3ca00000 ;  /* 0x3ca00000ff2f7424 */ /* 0x000fe200078e00ff */
[----:B------:R-:W-:Y:S01]  /*70e0*/  LOP3.LUT R21, R21, R16, RZ, 0x3c, !PT ;  /* 0x0000001015157212 */ /* 0x000fe200078e3cff */
[----:B------:R-:W-:Y:S01]  /*70f0*/  UMOV UR10, 0x54442d18 ;  /* 0x54442d18000a7882 */ /* 0x000fe20000000000 */
[----:B------:R-:W-:Y:S01]  /*7100*/  SHF.R.U32.HI R22, RZ, 0x2, R17 ;  /* 0x00000002ff167819 */ /* 0x000fe20000011611 */
[----:B------:R-:W-:Y:S01]  /*7110*/  IMAD.SHL.U32 R20, R19, 0x2, RZ ;  /* 0x0000000213147824 */ /* 0x000fe200078e00ff */
[----:B------:R-:W-:Y:S01]  /*7120*/  UMOV UR11, 0x401921fb ;  /* 0x401921fb000b7882 */ /* 0x000fe20000000000 */
[----:B------:R-:W-:Y:S01]  /*7130*/  BSSY.RECONVERGENT B1, `(.L_x_76) ;  /* 0x0000040000017945 */ /* 0x000fe20003800200 */
[----:B------:R-:W-:-:S02]  /*7140*/  LOP3.LUT R22, R22, R17, RZ, 0x3c, !PT ;  /* 0x0000001116167212 */ /* 0x000fc400078e3cff */
[----:B------:R-:W-:Y:S01]  /*7150*/  LOP3.LUT R20, R19, R20, R18, 0x96, !PT ;  /* 0x0000001413147212 */ /* 0x000fe200078e9612 */
[----:B------:R-:W-:Y:S01]  /*7160*/  IMAD.SHL.U32 R18, R21, 0x2, RZ ;  /* 0x0000000215127824 */ /* 0x000fe200078e00ff */
[----:B------:R-:W-:Y:S02]  /*7170*/  SHF.R.U32.HI R19, RZ, 0x2, R2 ;  /* 0x00000002ff137819 */ /* 0x000fe40000011602 */
[----:B------:R-:W-:Y:S02]  /*7180*/  LOP3.LUT R20, R20, R3, RZ, 0x3c, !PT ;  /* 0x0000000314147212 */ /* 0x000fe400078e3cff */
[----:B------:R-:W-:Y:S02]  /*7190*/  LOP3.LUT R19, R19, R2, RZ, 0x3c, !PT ;  /* 0x0000000213137212 */ /* 0x000fe400078e3cff */
[----:B------:R-:W-:Y:S01]  /*71a0*/  IADD3 R49, PT, PT, R4, 0x587c5, R20 ;  /* 0x000587c504317810 */ /* 0x000fe20007ffe014 */
[----:B------:R-:W-:-:S05]  /*71b0*/  IMAD.SHL.U32 R16, R20, 0x10, RZ ;  /* 0x0000001014107824 */ /* 0x000fca00078e00ff */
[----:B------:R-:W-:Y:S01]  /*71c0*/  LOP3.LUT R21, R21, R18, R16, 0x96, !PT ;  /* 0x0000001215157212 */ /* 0x000fe200078e9610 */
[----:B------:R-:W-:-:S03]  /*71d0*/  IMAD.SHL.U32 R16, R22, 0x2, RZ ;  /* 0x0000000216107824 */ /* 0x000fc600078e00ff */
[----:B------:R-:W-:-:S04]  /*71e0*/  LOP3.LUT R21, R21, R20, RZ, 0x3c, !PT ;  /* 0x0000001415157212 */ /* 0x000fc800078e3cff */
[----:B------:R-:W-:Y:S01]  /*71f0*/  IADD3 R24, PT, PT, R4, 0xb0f8a, R21 ;  /* 0x000b0f8a04187810 */ /* 0x000fe20007ffe015 */
[----:B------:R-:W-:Y:S01]  /*7200*/  IMAD.SHL.U32 R17, R21, 0x10, RZ ;  /* 0x0000001015117824 */ /* 0x000fe200078e00ff */
[----:B------:R0:W-:Y:S03]  /*7210*/  STL.64 [R1+0x8], R20 ;  /* 0x0000081401007387 */ /* 0x0001e60000100a00 */
[----:B------:R-:W-:Y:S01]  /*7220*/  IMAD.WIDE.U32 R24, R24, 0x200000, RZ ;  /* 0x0020000018187825 */ /* 0x000fe200078e00ff */
[----:B------:R-:W-:-:S04]  /*7230*/  LOP3.LUT R16, R22, R16, R17, 0x96, !PT ;  /* 0x0000001016107212 */ /* 0x000fc800078e9611 */
[----:B------:R-:W-:Y:S01]  /*7240*/  LOP3.LUT R18, R16, R21, RZ, 0x3c, !PT ;  /* 0x0000001510127212 */ /* 0x000fe200078e3cff */
[----:B------:R-:W-:Y:S01]  /*7250*/  IMAD.SHL.U32 R16, R19, 0x2, RZ ;  /* 0x0000000213107824 */ /* 0x000fe200078e00ff */
[----:B------:R-:W-:Y:S02]  /*7260*/  LOP3.LUT R24, R24, R49, RZ, 0x3c, !PT ;  /* 0x0000003118187212 */ /* 0x000fe400078e3cff */
[----:B------:R-:W-:Y:S01]  /*7270*/  IADD3 R45, PT, PT, R4, 0x10974f, R18 ;  /* 0x0010974f042d7810 */ /* 0x000fe20007ffe012 */
[----:B------:R-:W-:Y:S01]  /*7280*/  IMAD.SHL.U32 R2, R18, 0x10, RZ ;  /* 0x0000001012027824 */ /* 0x000fe200078e00ff */
[----:B------:R-:W1:Y:S01]  /*7290*/  I2F.F64.U64 R66, R24 ;  /* 0x0000001800427312 */ /* 0x000e620000301800 */
[----:B------:R-:W-:-:S03]  /*72a0*/  VIADD R4, R4, 0x161f14 ;  /* 0x00161f1404047836 */ /* 0x000fc60000000000 */
[----:B------:R-:W-:Y:S01]  /*72b0*/  LOP3.LUT R19, R19, R16, R2, 0x96, !PT ;  /* 0x0000001013137212 */ /* 0x000fe200078e9602 */
[----:B------:R-:W-:-:S03]  /*72c0*/  IMAD.MOV.U32 R2, RZ, RZ, 0x1 ;  /* 0x00000001ff027424 */ /* 0x000fc600078e00ff */
[----:B------:R-:W-:-:S05]  /*72d0*/  LOP3.LUT R19, R19, R18, RZ, 0x3c, !PT ;  /* 0x0000001213137212 */ /* 0x000fca00078e3cff */
[----:B------:R-:W-:Y:S01]  /*72e0*/  IMAD.IADD R16, R19, 0x1, R4 ;  /* 0x0000000113107824 */ /* 0x000fe200078e0204 */
[----:B------:R0:W-:Y:S01]  /*72f0*/  STL.64 [R1+0x10], R18 ;  /* 0x0000101201007387 */ /* 0x0001e20000100a00 */
[----:B-1----:R-:W-:Y:S02]  /*7300*/  DFMA R66, R66, R46, 5.5511151231257827021e-17 ;  /* 0x3c9000004242742b */ /* 0x002fe4000000002e */
[----:B------:R-:W-:-:S03]  /*7310*/  IMAD.WIDE.U32 R16, R16, 0x200000, RZ ;  /* 0x0020000010107825 */ /* 0x000fc600078e00ff */
[----:B------:R-:W-:Y:S01]  /*7320*/  LOP3.LUT R44, R16, R45, RZ, 0x3c, !PT ;  /* 0x0000002d102c7212 */ /* 0x000fe200078e3cff */
[----:B------:R-:W-:Y:S02]  /*7330*/  IMAD.MOV.U32 R45, RZ, RZ, R17 ;  /* 0x000000ffff2d7224 */ /* 0x000fe400078e0011 */
[----:B------:R-:W-:Y:S02]  /*7340*/  IMAD.MOV.U32 R17, RZ, RZ, R3 ;  /* 0x000000ffff117224 */ /* 0x000fe400078e0003 */
[----:B------:R-:W1:Y:S01]  /*7350*/  I2F.F64.U64 R26, R44 ;  /* 0x0000002c001a7312 */ /* 0x000e620000301800 */
[----:B------:R-:W-:-:S05]  /*7360*/  IMAD.MOV.U32 R16, RZ, RZ, R4 ;  /* 0x000000ffff107224 */ /* 0x000fca00078e0004 */
[----:B------:R0:W-:Y:S01]  /*7370*/  STL.64 [R1], R16 ;  /* 0x0000001001007387 */ /* 0x0001e20000100a00 */
[----:B-1----:R-:W-:-:S08]  /*7380*/  DFMA R26, R26, R46, 5.5511151231257827021e-17 ;  /* 0x3c9000001a1a742b */ /* 0x002fd0000000002e */
[----:B------:R-:W-:-:S08]  /*7390*/  DMUL R58, R26, UR10 ;  /* 0x0000000a1a3a7c28 */ /* 0x000fd00008000000 */
[----:B------:R-:W-:-:S14]  /*73a0*/  DSETP.NEU.AND P0, PT, R58, +INF , PT ;  /* 0x7ff000003a00742a */ /* 0x000fdc0003f0d000 */
[----:B0-----:R-:W-:Y:S05]  /*73b0*/  @!P0 BRA `(.L_x_77) ;  /* 0x00000000005c8947 */ /* 0x001fea0003800000 */
[----:B------:R-:W-:Y:S01]  /*73c0*/  UMOV UR10, 0x6dc9c883 ;  /* 0x6dc9c883000a7882 */ /* 0x000fe20000000000 */
[----:B------:R-:W-:Y:S01]  /*73d0*/  UMOV UR11, 0x3fe45f30 ;  /* 0x3fe45f30000b7882 */ /* 0x000fe20000000000 */
[C---:B------:R-:W-:Y:S01]  /*73e0*/  DSETP.GE.AND P0, PT, R58.reuse, 2.14748364800000000000e+09, PT ;  /* 0x41e000003a00742a */ /* 0x040fe20003f06000 */
[----:B------:R-:W-:Y:S01]  /*73f0*/  BSSY.RECONVERGENT B3, `(.L_x_78) ;  /* 0x0000012000037945 */ /* 0x000fe20003800200 */
[----:B------:R-:W-:Y:S01]  /*7400*/  DMUL R16, R58, UR10 ;  /* 0x0000000a3a107c28 */ /* 0x000fe20008000000 */
[----:B------:R-:W-:Y:S01]  /*7410*/  UMOV UR10, 0x54442d18 ;  /* 0x54442d18000a7882 */ /* 0x000fe20000000000 */
[----:B------:R-:W-:-:S04]  /*7420*/  UMOV UR11, 0x3ff921fb ;  /* 0x3ff921fb000b7882 */ /* 0x000fc80000000000 */
[----:B------:R-:W0:Y:S08]  /*7430*/  F2I.F64 R2, R16 ;  /* 0x0000001000027311 */ /* 0x000e300000301100 */
[----:B0-----:R-:W0:Y:S02]  /*7440*/  I2F.F64 R60, R2 ;  /* 0x00000002003c7312 */ /* 0x001e240000201c00 */
[----:B0-----:R-:W-:Y:S01]  /*7450*/  DFMA R24, R60, -UR10, R58 ;  /* 0x8000000a3c187c2b */ /* 0x001fe2000800003a */
[----:B------:R-:W-:Y:S01]  /*7460*/  UMOV UR10, 0x33145c00 ;  /* 0x33145c00000a7882 */ /* 0x000fe20000000000 */
[----:B------:R-:W-:-:S06]  /*7470*/  UMOV UR11, 0x3c91a626 ;  /* 0x3c91a626000b7882 */ /* 0x000fcc0000000000 */
[----:B------:R-:W-:Y:S01]  /*7480*/  DFMA R24, R60, -UR10, R24 ;  /* 0x8000000a3c187c2b */ /* 0x000fe20008000018 */
[----:B------:R-:W-:Y:S01]  /*7490*/  UMOV UR10, 0x252049c0 ;  /* 0x252049c0000a7882 */ /* 0x000fe20000000000 */
[----:B------:R-:W-:-:S06]  /*74a0*/  UMOV UR11, 0x397b839a ;  /* 0x397b839a000b7882 */ /* 0x000fcc0000000000 */
[----:B------:R-:W-:Y:S01]  /*74b0*/  DFMA R60, R60, -UR10, R24 ;  /* 0x8000000a3c3c7c2b */ /* 0x000fe20008000018 */
[----:B------:R-:W-:Y:S10]  /*74c0*/  @!P0 BRA `(.L_x_79) ;  /* 0x0000000000108947 */ /* 0x000ff40003800000 */
[----:B------:R-:W-:Y:S01]  /*74d0*/  IMAD.MOV.U32 R22, RZ, RZ, R58 ;  /* 0x000000ffff167224 */ /* 0x000fe200078e003a */
[----:B------:R-:W-:Y:S01]  /*74e0*/  MOV R46, 0x7510 ;  /* 0x00007510002e7802 */ /* 0x000fe20000000f00 */
[----:B------:R-:W-:-:S07]  /*74f0*/  IMAD.MOV.U32 R48, RZ, RZ, R59 ;  /* 0x000000ffff307224 */ /* 0x000fce00078e003b */
[----:B------:R-:W-:Y:S05]  /*7500*/  CALL.REL.NOINC `($_Z12gpu_functionP7double3$__internal_trig_reduction_slowpathd) ;  /* 0x0000003000f07944 */ /* 0x000fea0003c00000 */
.L_x_79:
[----:B------:R-:W-:Y:S05]  /*7510*/  BSYNC.RECONVERGENT B3 ;  /* 0x0000000000037941 */ /* 0x000fea0003800200 */
.L_x_78:
[----:B------:R-:W-:-:S07]  /*7520*/  VIADD R2, R2, 0x1 ;  /* 0x0000000102027836 */ /* 0x000fce0000000000 */
.L_x_77:
[----:B------:R-:W-:Y:S05]  /*7530*/  BSYNC.RECONVERGENT B1 ;  /* 0x0000000000017941 */ /* 0x000fea0003800200 */
.L_x_76:
[----:B------:R-:W-:-:S05]  /*7540*/  IMAD.SHL.U32 R16, R2, 0x40, RZ ;  /* 0x0000004002107824 */ /* 0x000fca00078e00ff */
[----:B------:R-:W-:-:S04]  /*7550*/  LOP3.LUT R16, R16, 0x40, RZ, 0xc0, !PT ;  /* 0x0000004010107812 */ /* 0x000fc800078ec0ff */
[----:B------:R-:W-:-:S05]  /*7560*/  IADD3 R62, P0, PT, R16, UR8, RZ ;  /* 0x00000008103e7c10 */ /* 0x000fca000ff1e0ff */
[----:B------:R-:W-:-:S05]  /*7570*/  IMAD.X R63, RZ, RZ, UR9, P0 ;  /* 0x00000009ff3f7e24 */ /* 0x000fca00080e06ff */
[----:B------:R-:W2:Y:S04]  /*7580*/  LDG.E.128.CONSTANT R24, desc[UR6][R62.64] ;  /* 0x000000063e187981 */ /* 0x000ea8000c1e9d00 */
[----:B------:R-:W3:Y:S04]  /*7590*/  LDG.E.128.CONSTANT R44, desc[UR6][R62.64+0x10] ;  /* 0x000010063e2c7981 */ /* 0x000ee8000c1e9d00 */
[----:B------:R-:W4:Y:S01]  /*75a0*/  LDG.E.128.CONSTANT R48, desc[UR6][R62.64+0x20] ;  /* 0x000020063e307981 */ /* 0x000f22000c1e9d00 */
[----:B------:R-:W-:Y:S01]  /*75b0*/  LOP3.LUT R16, R2, 0x1, RZ, 0xc0, !PT ;  /* 0x0000000102107812 */ /* 0x000fe200078ec0ff */
[----:B------:R-:W-:Y:S01]  /*75c0*/  IMAD.MOV.U32 R74, RZ, RZ, 0x20fd8164 ;  /* 0x20fd8164ff4a7424 */ /* 0x000fe200078e00ff */
[----:B------:R-:W-:Y:S01]  /*75d0*/  DSETP.NEU.AND P1, PT, R58, +INF , PT ;  /* 0x7ff000003a00742a */ /* 0x000fe20003f2d000 */
[----:B------:R-:W-:Y:S01]  /*75e0*/  IMAD.MOV.U32 R22, RZ, RZ, 0x3da8ff83 ;  /* 0x3da8ff83ff167424 */ /* 0x000fe200078e00ff */
[----:B------:R-:W-:Y:S01]  /*75f0*/  ISETP.NE.U32.AND P0, PT, R16, 0x1, PT ;  /* 0x000000011000780c */ /* 0x000fe20003f05070 */
[----:B------:R-:W-:Y:S01]  /*7600*/  DMUL R16, R60, R60 ;  /* 0x0000003c3c107228 */ /* 0x000fe20000000000 */
[----:B------:R-:W-:Y:S02]  /*7610*/  BSSY.RECONVERGENT B1, `(.L_x_80) ;  /* 0x000002a000017945 */ /* 0x000fe40003800200 */
[----:B------:R-:W-:-:S02]  /*7620*/  FSEL R74, R74, -8.06006814911005101289e+34, !P0 ;  /* 0xf9785eba4a4a7808 */ /* 0x000fc40004000000 */
[----:B------:R-:W-:-:S06]  /*7630*/  FSEL R75, -R22, 0.11223486810922622681, !P0 ;  /* 0x3de5db65164b7808 */ /* 0x000fcc0004000100 */
[----:B--2---:R-:W-:Y:S02]  /*7640*/  DFMA R24, R16, R74, R24 ;  /* 0x0000004a1018722b */ /* 0x004fe40000000018 */
[----:B------:R-:W-:-:S06]  /*7650*/  DMUL R74, RZ, +INF ;  /* 0x7ff00000ff4a7828 */ /* 0x000fcc0000000000 */
[----:B------:R-:W-:-:S08]  /*7660*/  DFMA R24, R16, R24, R26 ;  /* 0x000000181018722b */ /* 0x000fd0000000001a */
[----:B---3--:R-:W-:-:S08]  /*7670*/  DFMA R24, R16, R24, R44 ;  /* 0x000000181018722b */ /* 0x008fd0000000002c */
[----:B------:R-:W-:-:S08]  /*7680*/  DFMA R24, R16, R24, R46 ;  /* 0x000000181018722b */ /* 0x000fd0000000002e */
[----:B----4-:R-:W-:-:S08]  /*7690*/  DFMA R24, R16, R24, R48 ;  /* 0x000000181018722b */ /* 0x010fd00000000030 */
[----:B------:R-:W-:-:S08]  /*76a0*/  DFMA R24, R16, R24, R50 ;  /* 0x000000181018722b */ /* 0x000fd00000000032 */
[----:B------:R-:W-:Y:S02]  /*76b0*/  DFMA R60, R24, R60, R60 ;  /* 0x0000003c183c722b */ /* 0x000fe4000000003c */
[----:B------:R-:W-:-:S10]  /*76c0*/  DFMA R16, R16, R24, 1 ;  /* 0x3ff000001010742b */ /* 0x000fd40000000018 */
[----:B------:R-:W-:Y:S02]  /*76d0*/  FSEL R24, R16, R60, !P0 ;  /* 0x0000003c10187208 */ /* 0x000fe40004000000 */
[----:B------:R-:W-:Y:S02]  /*76e0*/  FSEL R25, R17, R61, !P0 ;  /* 0x0000003d11197208 */ /* 0x000fe40004000000 */
[----:B------:R-:W-:Y:S01]  /*76f0*/  LOP3.LUT P0, RZ, R2, 0x2, RZ, 0xc0, !PT ;  /* 0x0000000202ff7812 */ /* 0x000fe2000780c0ff */
[----:B------:R-:W-:-:S03]  /*7700*/  IMAD.MOV.U32 R2, RZ, RZ, RZ ;  /* 0x000000ffff027224 */ /* 0x000fc600078e00ff */
[----:B------:R-:W-:-:S10]  /*7710*/  DADD R16, RZ, -R24 ;  /* 0x00000000ff107229 */ /* 0x000fd40000000818 */
[----:B------:R-:W-:Y:S02]  /*7720*/  FSEL R16, R24, R16, !P0 ;  /* 0x0000001018107208 */ /* 0x000fe40004000000 */
[----:B------:R-:W-:Y:S01]  /*7730*/  FSEL R17, R25, R17, !P0 ;  /* 0x0000001119117208 */ /* 0x000fe20004000000 */
[----:B------:R-:W-:Y:S06]  /*7740*/  @!P1 BRA `(.L_x_81) ;  /* 0x0000000000589947 */ /* 0x000fec0003800000 */
[----:B------:R-:W-:Y:S01]  /*7750*/  UMOV UR10, 0x6dc9c883 ;  /* 0x6dc9c883000a7882 */ /* 0x000fe20000000000 */
[----:B------:R-:W-:Y:S01]  /*7760*/  UMOV UR11, 0x3fe45f30 ;  /* 0x3fe45f30000b7882 */ /* 0x000fe20000000000 */
[C---:B------:R-:W-:Y:S02]  /*7770*/  DSETP.GE.AND P0, PT, R58.reuse, 2.14748364800000000000e+09, PT ;  /* 0x41e000003a00742a */ /* 0x040fe40003f06000 */
        /* <DEDUP_REMOVED lines=17> */
[----:B------:R-:W-:Y:S02]  /*7890*/  IMAD.MOV.U32 R74, RZ, RZ, R60 ;  /* 0x000000ffff4a7224 */ /* 0x000fe400078e003c */
[----:B------:R-:W-:-:S07]  /*78a0*/  IMAD.MOV.U32 R75, RZ, RZ, R61 ;  /* 0x000000ffff4b7224 */ /* 0x000fce00078e003d */
.L_x_81:
[----:B------:R-:W-:Y:S05]  /*78b0*/  BSYNC.RECONVERGENT B1 ;  /* 0x0000000000017941 */ /* 0x000fea0003800200 */
.L_x_80:
        /* <DEDUP_REMOVED lines=25> */
.L_x_83:
[----:B------:R-:W-:Y:S05]  /*7a50*/  BSYNC.RECONVERGENT B3 ;  /* 0x0000000000037941 */ /* 0x000fea0003800200 */
.L_x_82:
        /* <DEDUP_REMOVED lines=9> */
[----:B------:R-:W-:Y:S01]  /*7af0*/  DMUL R60, R74, R74 ;  /* 0x0000004a4a3c7228 */ /* 0x000fe20000000000 */
[----:B------:R-:W-:Y:S01]  /*7b00*/  BSSY.RECONVERGENT B3, `(.L_x_84) ;  /* 0x0000031000037945 */ /* 0x000fe20003800200 */
[----:B------:R-:W-:Y:S01]  /*7b10*/  ISETP.NE.U32.AND P0, PT, R22, 0x1, PT ;  /* 0x000000011600780c */ /* 0x000fe20003f05070 */
[----:B------:R-:W-:-:S03]  /*7b20*/  IMAD.MOV.U32 R22, RZ, RZ, 0x3da8ff83 ;  /* 0x3da8ff83ff167424 */ /* 0x000fc600078e00ff */
[----:B------:R-:W-:Y:S02]  /*7b30*/  FSEL R66, R66, -8.06006814911005101289e+34, !P0 ;  /* 0xf9785eba42427808 */ /* 0x000fe40004000000 */
[----:B------:R-:W-:-:S06]  /*7b40*/  FSEL R67, -R22, 0.11223486810922622681, !P0 ;  /* 0x3de5db6516437808 */ /* 0x000fcc0004000100 */
[----:B--2---:R-:W-:-:S08]  /*7b50*/  DFMA R24, R60, R66, R24 ;  /* 0x000000423c18722b */ /* 0x004fd00000000018 */
[----:B------:R-:W-:-:S08]  /*7b60*/  DFMA R24, R60, R24, R26 ;  /* 0x000000183c18722b */ /* 0x000fd0000000001a */
[----:B---3--:R-:W-:Y:S02]  /*7b70*/  DFMA R24, R60, R24, R44 ;  /* 0x000000183c18722b */ /* 0x008fe4000000002c */
[----:B------:R-:W-:-:S06]  /*7b80*/  DMUL R44, R58, R16 ;  /* 0x000000103a2c7228 */ /* 0x000fcc0000000000 */
[----:B------:R-:W-:-:S08]  /*7b90*/  DFMA R24, R60, R24, R46 ;  /* 0x000000183c18722b */ /* 0x000fd0000000002e */
[----:B----4-:R-:W-:Y:S01]  /*7ba0*/  DFMA R24, R60, R24, R48 ;  /* 0x000000183c18722b */ /* 0x010fe20000000030 */
[----:B------:R-:W-:Y:S02]  /*7bb0*/  IMAD.MOV.U32 R48, RZ, RZ, 0x0 ;  /* 0x00000000ff307424 */ /* 0x000fe400078e00ff */
[----:B------:R-:W-:-:S05]  /*7bc0*/  IMAD.MOV.U32 R49, RZ, RZ, 0x3fd80000 ;  /* 0x3fd80000ff317424 */ /* 0x000fca00078e00ff */
[----:B------:R-:W-:-:S08]  /*7bd0*/  DFMA R24, R60, R24, R50 ;  /* 0x000000183c18722b */ /* 0x000fd00000000032 */
[----:B------:R-:W-:Y:S02]  /*7be0*/  DFMA R74, R24, R74, R74 ;  /* 0x0000004a184a722b */ /* 0x000fe4000000004a */
[----:B------:R-:W-:-:S10]  /*7bf0*/  DFMA R24, R60, R24, 1 ;  /* 0x3ff000003c18742b */ /* 0x000fd40000000018 */
[----:B------:R-:W-:Y:S02]  /*7c00*/  FSEL R26, R24, R74, !P0 ;  /* 0x0000004a181a7208 */ /* 0x000fe40004000000 */
[----:B------:R-:W-:Y:S02]  /*7c10*/  FSEL R27, R25, R75, !P0 ;  /* 0x0000004b191b7208 */ /* 0x000fe40004000000 */
[----:B------:R-:W-:-:S04]  /*7c20*/  LOP3.LUT P0, RZ, R2, 0x2, RZ, 0xc0, !PT ;  /* 0x0000000202ff7812 */ /* 0x000fc8000780c0ff */
[----:B------:R-:W-:-:S10]  /*7c30*/  DADD R24, RZ, -R26 ;  /* 0x00000000ff187229 */ /* 0x000fd4000000081a */
[----:B------:R-:W-:Y:S02]  /*7c40*/  FSEL R24, R26, R24, !P0 ;  /* 0x000000181a187208 */ /* 0x000fe40004000000 */
[----:B------:R-:W-:-:S06]  /*7c50*/  FSEL R25, R27, R25, !P0 ;  /* 0x000000191b197208 */ /* 0x000fcc0004000000 */
[----:B------:R-:W-:Y:S02]  /*7c60*/  DMUL R16, R58, R24 ;  /* 0x000000183a107228 */ /* 0x000fe40000000000 */
[----:B------:R-:W-:-:S06]  /*7c70*/  DFMA R24, -R44, R44, 1 ;  /* 0x3ff000002c18742b */ /* 0x000fcc000000012c */
[----:B------:R-:W-:-:S08]  /*7c80*/  DMUL R46, R16, R16 ;  /* 0x00000010102e7228 */ /* 0x000fd00000000000 */
[C-C-:B------:R-:W-:Y:S02]  /*7c90*/  DADD R66, R24.reuse, -R46.reuse ;  /* 0x0000000018427229 */ /* 0x140fe4000000082e */
[----:B------:R-:W-:-:S04]  /*7ca0*/  DSETP.GEU.AND P0, PT, R24, R46, PT ;  /* 0x0000002e1800722a */ /* 0x000fc80003f0e000 */
[----:B------:R-:W0:Y:S04]  /*7cb0*/  MUFU.RSQ64H R51, R67 ;  /* 0x0000004300337308 */ /* 0x000e280000001c00 */
[----:B------:R-:W-:-:S05]  /*7cc0*/  VIADD R50, R67, 0xfcb00000 ;  /* 0xfcb0000043327836 */ /* 0x000fca0000000000 */
[----:B------:R-:W-:Y:S01]  /*7cd0*/  ISETP.GE.U32.AND P1, PT, R50, 0x7ca00000, PT ;  /* 0x7ca000003200780c */ /* 0x000fe20003f26070 */
[----:B0-----:R-:W-:-:S08]  /*7ce0*/  DMUL R26, R50, R50 ;  /* 0x00000032321a7228 */ /* 0x001fd00000000000 */
[----:B------:R-:W-:-:S08]  /*7cf0*/  DFMA R26, R66, -R26, 1 ;  /* 0x3ff00000421a742b */ /* 0x000fd0000000081a */
[----:B------:R-:W-:Y:S02]  /*7d00*/  DFMA R48, R26, R48, 0.5 ;  /* 0x3fe000001a30742b */ /* 0x000fe40000000030 */
[----:B------:R-:W-:-:S08]  /*7d10*/  DMUL R26, R50, R26 ;  /* 0x0000001a321a7228 */ /* 0x000fd00000000000 */
[----:B------:R-:W-:Y:S02]  /*7d20*/  DFMA R48, R48, R26, R50 ;  /* 0x0000001a3030722b */ /* 0x000fe40000000032 */
[----:B------:R-:W-:-:S06]  /*7d30*/  DMUL R26, R70, R68 ;  /* 0x00000044461a7228 */ /* 0x000fcc0000000000 */
[----:B------:R-:W-:Y:S02]  /*7d40*/  DMUL R62, R66, R48 ;  /* 0x00000030423e7228 */ /* 0x000fe40000000000 */
[----:B------:R-:W-:Y:S01]  /*7d50*/  VIADD R61, R49, 0xfff00000 ;  /* 0xfff00000313d7836 */ /* 0x000fe20000000000 */
[----:B------:R-:W-:Y:S01]  /*7d60*/  DMUL R26, R26, -R72 ;  /* 0x800000481a1a7228 */ /* 0x000fe20000000000 */
[----:B------:R-:W-:-:S04]  /*7d70*/  IMAD.MOV.U32 R60, RZ, RZ, R48 ;  /* 0x000000ffff3c7224 */ /* 0x000fc800078e0030 */
[----:B------:R-:W-:-:S08]  /*7d80*/  DFMA R58, R62, -R62, R66 ;  /* 0x8000003e3e3a722b */ /* 0x000fd00000000042 */
[----:B------:R-:W-:Y:S01]  /*7d90*/  DFMA R24, R58, R60, R62 ;  /* 0x0000003c3a18722b */ /* 0x000fe2000000003e */
[----:B------:R-:W-:Y:S10]  /*7da0*/  @!P1 BRA `(.L_x_85) ;  /* 0x0000000000189947 */ /* 0x000ff40003800000 */
[----:B------:R-:W-:Y:S01]  /*7db0*/  IMAD.MOV.U32 R60, RZ, RZ, R48 ;  /* 0x000000ffff3c7224 */ /* 0x000fe200078e0030 */
[----:B------:R-:W-:Y:S01]  /*7dc0*/  MOV R24, 0x7df0 ;  /* 0x00007df000187802 */ /* 0x000fe20000000f00 */
[----:B------:R-:W-:-:S07]  /*7dd0*/  IMAD.MOV.U32 R51, RZ, RZ, R67 ;  /* 0x000000ffff337224 */ /* 0x000fce00078e0043 */
[----:B------:R-:W-:Y:S05]  /*7de0*/  CALL.REL.NOINC `($__internal_2_$__cuda_sm20_dsqrt_rn_f64_mediumpath_v1) ;  /* 0x0000001c00687944 */ /* 0x000fea0003c00000 */
[----:B------:R-:W-:Y:S02]  /*7df0*/  IMAD.MOV.U32 R24, RZ, RZ, R50 ;  /* 0x000000ffff187224 */ /* 0x000fe400078e0032 */
[----:B------:R-:W-:-:S07]  /*7e00*/  IMAD.MOV.U32 R25, RZ, RZ, R51 ;  /* 0x000000ffff197224 */ /* 0x000fce00078e0033 */
.L_x_85:
[----:B------:R-:W-:Y:S05]  /*7e10*/  BSYNC.RECONVERGENT B3 ;  /* 0x0000000000037941 */ /* 0x000fea0003800200 */
.L_x_84:
[----:B------:R-:W-:Y:S01]  /*7e20*/  DSETP.GE.AND P1, PT, R64, RZ, PT ;  /* 0x000000ff4000722a */ /* 0x000fe20003f26000 */
[----:B------:R-:W-:Y:S01]  /*7e30*/  IMAD.MOV.U32 R58, RZ, RZ, 0x3ff00000 ;  /* 0x3ff00000ff3a7424 */ /* 0x000fe200078e00ff */
[C---:B------:R-:W-:Y:S01]  /*7e40*/  DMUL R48, R68.reuse, R68 ;  /* 0x0000004444307228 */ /* 0x040fe20000000000 */
[----:B------:R-:W-:Y:S01]  /*7e50*/  IMAD.MOV.U32 R22, RZ, RZ, R3 ;  /* 0x000000ffff167224 */ /* 0x000fe200078e0003 */
[----:B------:R-:W-:Y:S02]  /*7e60*/  DMUL R60, R68, R16 ;  /* 0x00000010443c7228 */ /* 0x000fe40000000000 */
[----:B------:R-:W-:Y:S01]  /*7e70*/  FSEL R59, R58, -1.875, P1 ;  /* 0xbff000003a3b7808 */ /* 0x000fe20000800000 */
[----:B------:R-:W-:-:S06]  /*7e80*/  IMAD.MOV.U32 R58, RZ, RZ, RZ ;  /* 0x000000ffff3a7224 */ /* 0x000fcc00078e00ff */
[----:B------:R-:W-:Y:S02]  /*7e90*/  DMUL R46, R70, R58 ;  /* 0x0000003a462e7228 */ /* 0x000fe40000000000 */
[----:B------:R-:W-:Y:S02]  /*7ea0*/  DFMA R50, R48, -R72, R58 ;  /* 0x800000483032722b */ /* 0x000fe4000000003a */
[-C--:B------:R-:W-:Y:S02]  /*7eb0*/  DMUL R48, R26, R58.reuse ;  /* 0x0000003a1a307228 */ /* 0x080fe40000000000 */
[C---:B------:R-:W-:Y:S02]  /*7ec0*/  DMUL R58, R70.reuse, -R58 ;  /* 0x8000003a463a7228 */ /* 0x040fe40000000000 */
[----:B------:R-:W-:Y:S02]  /*7ed0*/  DMUL R46, R70, R46 ;  /* 0x0000002e462e7228 */ /* 0x000fe40000000000 */
[----:B------:R-:W-:-:S02]  /*7ee0*/  DMUL R50, R16, R50 ;  /* 0x0000003210327228 */ /* 0x000fc40000000000 */
[----:B------:R-:W-:Y:S02]  /*7ef0*/  DMUL R16, R26, R16 ;  /* 0x000000101a107228 */ /* 0x000fe40000000000 */
[----:B------:R-:W-:Y:S02]  /*7f00*/  DFMA R60, R44, R58, -R60 ;  /* 0x0000003a2c3c722b */ /* 0x000fe4000000083c */
[----:B------:R-:W-:Y:S01]  /*7f10*/  DFMA R46, R46, -R72, 1 ;  /* 0x3ff000002e2e742b */ /* 0x000fe20000000848 */
[----:B------:R-:W-:Y:S01]  /*7f20*/  FSEL R58, R24, RZ, P0 ;  /* 0x000000ff183a7208 */ /* 0x000fe20000000000 */
[----:B------:R-:W-:Y:S01]  /*7f30*/  DFMA R50, R44, R48, R50 ;  /* 0x000000302c32722b */ /* 0x000fe20000000032 */
[----:B------:R-:W-:-:S05]  /*7f40*/  FSEL R59, R25, RZ, P0 ;  /* 0x000000ff193b7208 */ /* 0x000fca0000000000 */
[----:B------:R-:W-:Y:S02]  /*7f50*/  DFMA R16, R44, R46, R16 ;  /* 0x0000002e2c10722b */ /* 0x000fe40000000010 */
[-C--:B------:R-:W-:Y:S02]  /*7f60*/  DFMA R24, R64, R58.reuse, R60 ;  /* 0x0000003a4018722b */ /* 0x080fe4000000003c */
[----:B------:R-:W-:-:S04]  /*7f70*/  DFMA R50, R68, R58, R50 ;  /* 0x0000003a4432722b */ /* 0x000fc80000000032 */
[----:B------:R-:W-:Y:S01]  /*7f80*/  DFMA R58, R70, R58, R16 ;  /* 0x0000003a463a722b */ /* 0x000fe20000000010 */
[----:B------:R-:W-:Y:S10]  /*7f90*/  BRA `(.L_x_73) ;  /* 0x0000000c000c7947 */ /* 0x000ff40003800000 */
.L_x_72:
[----:B------:R-:W-:Y:S01]  /*7fa0*/  DMUL R18, R68, R48 ;  /* 0x0000003044127228 */ /* 0x000fe20000000000 */
[----:B------:R-:W-:Y:S02]  /*7fb0*/  IMAD.MOV.U32 R21, RZ, RZ, R17 ;  /* 0x000000ffff157224 */ /* 0x000fe400078e0011 */
[----:B------:R-:W-:-:S05]  /*7fc0*/  IMAD.MOV.U32 R20, RZ, RZ, R16 ;  /* 0x000000ffff147224 */ /* 0x000fca00078e0010 */
[----:B------:R-:W-:-:S08]  /*7fd0*/  DFMA R18, R26, -R46, -R18 ;  /* 0x8000002e1a12722b */ /* 0x000fd00000000812 */
[----:B------:R-:W-:-:S08]  /*7fe0*/  DFMA R18, R82, -R44, R18 ;  /* 0x8000002c5212722b */ /* 0x000fd00000000012 */
[----:B------:R-:W-:-:S08]  /*7ff0*/  DADD R18, R18, R18 ;  /* 0x0000000012127229 */ /* 0x000fd00000000012 */
[C---:B------:R-:W-:Y:S02]  /*8000*/  DFMA R58, R18.reuse, R68, R48 ;  /* 0x00000044123a722b */ /* 0x040fe40000000030 */
[C---:B------:R-:W-:Y:S02]  /*8010*/  DFMA R50, R18.reuse, R26, R46 ;  /* 0x0000001a1232722b */ /* 0x040fe4000000002e */
[----:B------:R-:W-:Y:S01]  /*8020*/  DFMA R24, R18, R82, R44 ;  /* 0x000000521218722b */ /* 0x000fe2000000002c */
[----:B------:R-:W-:Y:S02]  /*8030*/  IMAD.MOV.U32 R19, RZ, RZ, R3 ;  /* 0x000000ffff137224 */ /* 0x000fe400078e0003 */
[----:B------:R-:W-:Y:S01]  /*8040*/  IMAD.MOV.U32 R18, RZ, RZ, R2 ;  /* 0x000000ffff127224 */ /* 0x000fe200078e0002 */
[----:B------:R-:W-:Y:S07]  /*8050*/  BRA `(.L_x_73) ;  /* 0x0000000800dc7947 */ /* 0x000fee0003800000 */
.L_x_71:
[----:B------:R-:W2:Y:S01]  /*8060*/  LDL.64 R74, [R23+0x58] ;  /* 0x00005800174a7983 */ /* 0x000ea20000100a00 */
[----:B------:R-:W-:Y:S01]  /*8070*/  DMUL R24, R68, R48 ;  /* 0x0000003044187228 */ /* 0x000fe20000000000 */
[----:B------:R-:W-:Y:S01]  /*8080*/  BSSY.RECONVERGENT B1, `(.L_x_86) ;  /* 0x000001e000017945 */ /* 0x000fe20003800200 */
[----:B------:R-:W-:Y:S02]  /*8090*/  DADD R50, -RZ, -R82 ;  /* 0x00000000ff327229 */ /* 0x000fe40000000952 */
[----:B------:R-:W-:Y:S02]  /*80a0*/  DADD R58, -RZ, -R26 ;  /* 0x00000000ff3a7229 */ /* 0x000fe4000000091a */
[----:B------:R-:W-:Y:S02]  /*80b0*/  DADD R60, -RZ, -R68 ;  /* 0x00000000ff3c7229 */ /* 0x000fe40000000944 */
[----:B------:R-:W-:-:S08]  /*80c0*/  DFMA R24, R26, -R46, -R24 ;  /* 0x8000002e1a18722b */ /* 0x000fd00000000818 */
[----:B------:R-:W-:-:S08]  /*80d0*/  DFMA R64, R82, -R44, R24 ;  /* 0x8000002c5240722b */ /* 0x000fd00000000018 */
[----:B------:R-:W-:-:S06]  /*80e0*/  DSETP.GT.AND P1, PT, R64, RZ, PT ;  /* 0x000000ff4000722a */ /* 0x000fcc0003f24000 */
[----:B------:R-:W-:Y:S02]  /*80f0*/  FSEL R80, R50, R82, !P1 ;  /* 0x0000005232507208 */ /* 0x000fe40004800000 */
[----:B------:R-:W-:Y:S02]  /*8100*/  FSEL R81, R51, R83, !P1 ;  /* 0x0000005333517208 */ /* 0x000fe40004800000 */
[----:B------:R-:W-:Y:S02]  /*8110*/  FSEL R78, R58, R26, !P1 ;  /* 0x0000001a3a4e7208 */ /* 0x000fe40004800000 */
[----:B------:R-:W-:Y:S02]  /*8120*/  FSEL R79, R59, R27, !P1 ;  /* 0x0000001b3b4f7208 */ /* 0x000fe40004800000 */
[----:B------:R-:W-:Y:S02]  /*8130*/  FSEL R76, R60, R68, !P1 ;  /* 0x000000443c4c7208 */ /* 0x000fe40004800000 */
[----:B------:R-:W-:Y:S01]  /*8140*/  FSEL R77, R61, R69, !P1 ;  /* 0x000000453d4d7208 */ /* 0x000fe20004800000 */
[----:B--2---:R-:W0:Y:S01]  /*8150*/  MUFU.RCP64H R19, R75 ;  /* 0x0000004b00137308 */ /* 0x004e220000001800 */
        /* <DEDUP_REMOVED lines=16> */
.L_x_87:
[----:B------:R-:W-:Y:S05]  /*8260*/  BSYNC.RECONVERGENT B1 ;  /* 0x0000000000017941 */ /* 0x000fea0003800200 */
.L_x_86:
[----:B------:R-:W-:Y:S01]  /*8270*/  DMUL R18, R76, R48 ;  /* 0x000000304c127228 */ /* 0x000fe20000000000 */
[----:B------:R-:W-:Y:S02]  /*8280*/  FSEL R72, R74, R20, !P1 ;  /* 0x000000144a487208 */ /* 0x000fe40004800000 */
[----:B------:R-:W-:-:S05]  /*8290*/  FSEL R73, R75, R21, !P1 ;  /* 0x000000154b497208 */ /* 0x000fca0004800000 */
[----:B------:R-:W-:Y:S02]  /*82a0*/  DFMA R18, R78, -R46, -R18 ;  /* 0x8000002e4e12722b */ /* 0x000fe40000000812 */
[----:B------:R-:W-:-:S06]  /*82b0*/  DMUL R66, R72, R72 ;  /* 0x0000004848427228 */ /* 0x000fcc0000000000 */
[----:B------:R-:W-:-:S08]  /*82c0*/  DFMA R70, R80, -R44, R18 ;  /* 0x8000002c5046722b */ /* 0x000fd00000000012 */
[----:B------:R-:W-:-:S08]  /*82d0*/  DFMA R18, -R70, R70, 1 ;  /* 0x3ff000004612742b */ /* 0x000fd00000000146 */
[----:B------:R-:W-:-:S08]  /*82e0*/  DFMA R66, R66, -R18, 1 ;  /* 0x3ff000004242742b */ /* 0x000fd00000000812 */
[----:B------:R-:W-:-:S14]  /*82f0*/  DSETP.GEU.AND P0, PT, R66, RZ, PT ;  /* 0x000000ff4200722a */ /* 0x000fdc0003f0e000 */
[----:B------:R-:W-:Y:S01]  /*8300*/  @!P0 DADD R24, R64, R64 ;  /* 0x0000000040188229 */ /* 0x000fe20000000040 */
[----:B------:R-:W-:Y:S02]  /*8310*/  @!P0 IMAD.MOV.U32 R19, RZ, RZ, R3 ;  /* 0x000000ffff138224 */ /* 0x000fe400078e0003 */
[----:B------:R-:W-:Y:S02]  /*8320*/  @!P0 IMAD.MOV.U32 R18, RZ, RZ, R2 ;  /* 0x000000ffff128224 */ /* 0x000fe400078e0002 */
[----:B------:R-:W-:Y:S02]  /*8330*/  @!P0 IMAD.MOV.U32 R21, RZ, RZ, R17 ;  /* 0x000000ffff158224 */ /* 0x000fe400078e0011 */
[----:B------:R-:W-:Y:S01]  /*8340*/  @!P0 IMAD.MOV.U32 R20, RZ, RZ, R16 ;  /* 0x000000ffff148224 */ /* 0x000fe200078e0010 */
[C---:B------:R-:W-:Y:S02]  /*8350*/  @!P0 DFMA R58, R24.reuse, R68, R48 ;  /* 0x00000044183a822b */ /* 0x040fe40000000030 */
[----:B------:R-:W-:-:S02]  /*8360*/  @!P0 DFMA R50, R24, R26, R46 ;  /* 0x0000001a1832822b */ /* 0x000fc4000000002e */
[----:B------:R-:W-:Y:S01]  /*8370*/  @!P0 DFMA R24, R24, R82, R44 ;  /* 0x000000521818822b */ /* 0x000fe2000000002c */
[----:B------:R-:W-:Y:S10]  /*8380*/  @!P0 BRA `(.L_x_73) ;  /* 0x0000000800108947 */ /* 0x000ff40003800000 */
        /* <DEDUP_REMOVED lines=10> */
[----:B------:R-:W-:Y:S02]  /*8430*/  DFMA R24, R20, R18, R50 ;  /* 0x000000121418722b */ /* 0x000fe40000000032 */
[----:B------:R-:W-:-:S06]  /*8440*/  DFMA R18, R76, R70, R48 ;  /* 0x000000464c12722b */ /* 0x000fcc0000000030 */
[----:B------:R-:W-:Y:S02]  /*8450*/  DMUL R62, R66, R24 ;  /* 0x00000018423e7228 */ /* 0x000fe40000000000 */
[----:B------:R-:W-:Y:S01]  /*8460*/  VIADD R61, R25, 0xfff00000 ;  /* 0xfff00000193d7836 */ /* 0x000fe20000000000 */
[----:B------:R-:W-:Y:S01]  /*8470*/  DMUL R18, R72, R18 ;  /* 0x0000001248127228 */ /* 0x000fe20000000000 */
        /* <DEDUP_REMOVED lines=10> */
.L_x_89:
[----:B------:R-:W-:Y:S05]  /*8520*/  BSYNC.RECONVERGENT B3 ;  /* 0x0000000000037941 */ /* 0x000fea0003800200 */
.L_x_88:
[C---:B------:R-:W-:Y:S01]  /*8530*/  DADD R60, R74.reuse, 1 ;  /* 0x3ff000004a3c7429 */ /* 0x040fe20000000000 */
[----:B------:R-:W-:Y:S01]  /*8540*/  IMAD.MOV.U32 R24, RZ, RZ, 0x1 ;  /* 0x00000001ff187424 */ /* 0x000fe200078e00ff */
[----:B------:R-:W-:Y:S01]  /*8550*/  DADD R74, -R74, 1 ;  /* 0x3ff000004a4a7429 */ /* 0x000fe20000000100 */
[----:B------:R-:W-:Y:S01]  /*8560*/  BSSY.RECONVERGENT B3, `(.L_x_90) ;  /* 0x0000023000037945 */ /* 0x000fe20003800200 */
[----:B------:R-:W-:Y:S02]  /*8570*/  DSETP.GT.AND P1, PT, R64, RZ, PT ;  /* 0x000000ff4000722a */ /* 0x000fe40003f24000 */
[----:B------:R-:W0:Y:S01]  /*8580*/  MUFU.RCP64H R25, R61 ;  /* 0x0000003d00197308 */ /* 0x000e220000001800 */
[----:B------:R-:W-:-:S05]  /*8590*/  DFMA R58, -R76, R20, R18 ;  /* 0x000000144c3a722b */ /* 0x000fca0000000112 */
[----:B------:R-:W-:Y:S01]  /*85a0*/  FSETP.GEU.AND P2, PT, |R75|, 6.5827683646048100446e-37, PT ;  /* 0x036000004b00780b */ /* 0x000fe20003f4e200 */
[----:B0-----:R-:W-:-:S08]  /*85b0*/  DFMA R50, -R60, R24, 1 ;  /* 0x3ff000003c32742b */ /* 0x001fd00000000118 */
[----:B------:R-:W-:-:S08]  /*85c0*/  DFMA R50, R50, R50, R50 ;  /* 0x000000323232722b */ /* 0x000fd00000000032 */
[----:B------:R-:W-:-:S08]  /*85d0*/  DFMA R50, R24, R50, R24 ;  /* 0x000000321832722b */ /* 0x000fd00000000018 */
[----:B------:R-:W-:-:S08]  /*85e0*/  DFMA R62, -R60, R50, 1 ;  /* 0x3ff000003c3e742b */ /* 0x000fd00000000132 */
[----:B------:R-:W-:Y:S02]  /*85f0*/  DFMA R62, R50, R62, R50 ;  /* 0x0000003e323e722b */ /* 0x000fe40000000032 */
[C---:B------:R-:W-:Y:S02]  /*8600*/  DFMA R50, R78.reuse, R70, R46 ;  /* 0x000000464e32722b */ /* 0x040fe4000000002e */
[----:B------:R-:W-:Y:S02]  /*8610*/  DMUL R78, R78, R20 ;  /* 0x000000144e4e7228 */ /* 0x000fe40000000000 */
[----:B------:R-:W-:Y:S02]  /*8620*/  DFMA R70, R80, R70, R44 ;  /* 0x000000465046722b */ /* 0x000fe4000000002c */
[----:B------:R-:W-:Y:S02]  /*8630*/  DMUL R24, R74, R62 ;  /* 0x0000003e4a187228 */ /* 0x000fe40000000000 */
[----:B------:R-:W-:-:S02]  /*8640*/  DMUL R80, R80, R20 ;  /* 0x0000001450507228 */ /* 0x000fc40000000000 */
[----:B------:R-:W-:-:S04]  /*8650*/  DFMA R50, R72, R50, -R78 ;  /* 0x000000324832722b */ /* 0x000fc8000000084e */
[----:B------:R-:W-:-:S04]  /*8660*/  DFMA R66, -R60, R24, R74 ;  /* 0x000000183c42722b */ /* 0x000fc8000000014a */
[----:B------:R-:W-:-:S04]  /*8670*/  @!P1 DMUL R18, R50, R26 ;  /* 0x0000001a32129228 */ /* 0x000fc80000000000 */
[----:B------:R-:W-:Y:S02]  /*8680*/  DFMA R20, R62, R66, R24 ;  /* 0x000000423e14722b */ /* 0x000fe40000000018 */
[----:B------:R-:W-:Y:S02]  /*8690*/  DFMA R24, R72, R70, -R80 ;  /* 0x000000464818722b */ /* 0x000fe40000000850 */
[----:B------:R-:W-:Y:S01]  /*86a0*/  @!P1 DFMA R62, R58, R68, R18 ;  /* 0x000000443a3e922b */ /* 0x000fe20000000012 */
[----:B------:R-:W-:Y:S02]  /*86b0*/  IMAD.MOV.U32 R18, RZ, RZ, R64 ;  /* 0x000000ffff127224 */ /* 0x000fe400078e0040 */
[----:B------:R-:W-:-:S03]  /*86c0*/  IMAD.MOV.U32 R19, RZ, RZ, R65 ;  /* 0x000000ffff137224 */ /* 0x000fc600078e0041 */
[----:B------:R-:W-:Y:S02]  /*86d0*/  FFMA R66, RZ, R61, R21 ;  /* 0x0000003dff427223 */ /* 0x000fe40000000015 */
[----:B------:R-:W-:-:S03]  /*86e0*/  @!P1 DFMA R18, R24, R82, R62 ;  /* 0x000000521812922b */ /* 0x000fc6000000003e */
        /* <DEDUP_REMOVED lines=10> */
.L_x_91:
[----:B------:R-:W-:Y:S05]  /*8790*/  BSYNC.RECONVERGENT B3 ;  /* 0x0000000000037941 */ /* 0x000fea0003800200 */
.L_x_90:
[----:B------:R-:W-:Y:S01]  /*87a0*/  DADD R60, -R18, 1 ;  /* 0x3ff00000123c7429 */ /* 0x000fe20000000100 */
[----:B------:R-:W-:Y:S01]  /*87b0*/  BSSY.RECONVERGENT B1, `(.L_x_92) ;  /* 0x0000003000017945 */ /* 0x000fe20003800200 */
[----:B------:R-:W-:-:S09]  /*87c0*/  MOV R88, 0x87e0 ;  /* 0x000087e000587802 */ /* 0x000fd20000000f00 */
[----:B------:R-:W-:Y:S05]  /*87d0*/  CALL.REL.NOINC `($_Z12gpu_functionP7double3$__internal_accurate_pow) ;  /* 0x0000001400987944 */ /* 0x000fea0003c00000 */
[----:B------:R-:W-:Y:S05]  /*87e0*/  BSYNC.RECONVERGENT B1 ;  /* 0x0000000000017941 */ /* 0x000fea0003800200 */
.L_x_92:
[----:B------:R-:W-:Y:S01]  /*87f0*/  SHF.R.U32.HI R19, RZ, 0x2, R22 ;  /* 0x00000002ff137819 */ /* 0x000fe20000011616 */
[----:B------:R-:W-:Y:S01]  /*8800*/  IMAD.SHL.U32 R18, R3, 0x10, RZ ;  /* 0x0000001003127824 */ /* 0x000fe200078e00ff */
[----:B------:R-:W-:Y:S01]  /*8810*/  SHF.R.U32.HI R67, RZ, 0x2, R16 ;  /* 0x00000002ff437819 */ /* 0x000fe20000011610 */
[----:B------:R-:W-:Y:S01]  /*8820*/  DADD R72, -RZ, -R62 ;  /* 0x00000000ff487229 */ /* 0x000fe2000000093e */
[----:B------:R-:W-:Y:S01]  /*8830*/  LOP3.LUT R19, R19, R22, RZ, 0x3c, !PT ;  /* 0x0000001613137212 */ /* 0x000fe200078e3cff */
[C---:B------:R-:W-:Y:S01]  /*8840*/  DSETP.NEU.AND P0, PT, R60.reuse, RZ, PT ;  /* 0x000000ff3c00722a */ /* 0x040fe20003f0d000 */
[----:B------:R-:W-:Y:S01]  /*8850*/  LOP3.LUT R67, R67, R16, RZ, 0x3c, !PT ;  /* 0x0000001043437212 */ /* 0x000fe200078e3cff */
[----:B------:R-:W-:Y:S01]  /*8860*/  BSSY.RECONVERGENT B1, `(.L_x_93) ;  /* 0x0000020000017945 */ /* 0x000fe20003800200 */
[----:B------:R-:W-:Y:S01]  /*8870*/  ISETP.GE.AND P3, PT, R61, RZ, PT ;  /* 0x000000ff3d00720c */ /* 0x000fe20003f66270 */
[----:B------:R-:W-:Y:S01]  /*8880*/  IMAD.SHL.U32 R22, R19, 0x2, RZ ;  /* 0x0000000213167824 */ /* 0x000fe200078e00ff */
[----:B------:R-:W-:-:S03]  /*8890*/  DSETP.NEU.AND P2, PT, R60, 1, PT ;  /* 0x3ff000003c00742a */ /* 0x000fc60003f4d000 */
[----:B------:R-:W-:Y:S02]  /*88a0*/  FSEL R73, R73, R63, !P3 ;  /* 0x0000003f49497208 */ /* 0x000fe40005800000 */
[----:B------:R-:W-:Y:S01]  /*88b0*/  LOP3.LUT R18, R19, R22, R18, 0x96, !PT ;  /* 0x0000001613127212 */ /* 0x000fe200078e9612 */
[----:B------:R-:W-:Y:S01]  /*88c0*/  IMAD.SHL.U32 R19, R67, 0x2, RZ ;  /* 0x0000000243137824 */ /* 0x000fe200078e00ff */
[----:B------:R-:W-:Y:S01]  /*88d0*/  FSEL R22, R72, R62, !P3 ;  /* 0x0000003e48167208 */ /* 0x000fe20005800000 */
[----:B------:R-:W-:Y:S01]  /*88e0*/  DMUL R62, R20, R20 ;  /* 0x00000014143e7228 */ /* 0x000fe20000000000 */
[----:B------:R-:W-:Y:S02]  /*88f0*/  LOP3.LUT R18, R18, R3, RZ, 0x3c, !PT ;  /* 0x0000000312127212 */ /* 0x000fe400078e3cff */
[----:B------:R-:W-:Y:S02]  /*8900*/  FSEL R20, R22, RZ, P0 ;  /* 0x000000ff16147208 */ /* 0x000fe40000000000 */
[----:B------:R-:W-:Y:S01]  /*8910*/  IADD3 R75, PT, PT, R4, 0x587c5, R18 ;  /* 0x000587c5044b7810 */ /* 0x000fe20007ffe012 */
[----:B------:R-:W-:Y:S01]  /*8920*/  IMAD.SHL.U32 R16, R18, 0x10, RZ ;  /* 0x0000001012107824 */ /* 0x000fe200078e00ff */
[----:B------:R-:W-:Y:S01]  /*8930*/  FSEL R21, R61, R73, !P0 ;  /* 0x000000493d157208 */ /* 0x000fe20004000000 */
[----:B------:R-:W-:-:S03]  /*8940*/  VIADD R4, R4, 0xb0f8a ;  /* 0x000b0f8a04047836 */ /* 0x000fc60000000000 */
[----:B------:R-:W-:Y:S01]  /*8950*/  LOP3.LUT R19, R67, R19, R16, 0x96, !PT ;  /* 0x0000001343137212 */ /* 0x000fe200078e9610 */
[----:B------:R-:W-:-:S03]  /*8960*/  DADD R66, R60, 5 ;  /* 0x401400003c427429 */ /* 0x000fc60000000000 */
[----:B------:R-:W-:-:S05]  /*8970*/  LOP3.LUT R19, R19, R18, RZ, 0x3c, !PT ;  /* 0x0000001213137212 */ /* 0x000fca00078e3cff */
[----:B------:R-:W-:Y:S02]  /*8980*/  IMAD.IADD R70, R19, 0x1, R4 ;  /* 0x0000000113467824 */ /* 0x000fe400078e0204 */
[----:B------:R-:W-:Y:S02]  /*8990*/  LOP3.LUT R16, R67, 0x7ff00000, RZ, 0xc0, !PT ;  /* 0x7ff0000043107812 */ /* 0x000fe400078ec0ff */
[----:B------:R-:W-:Y:S02]  /*89a0*/  IMAD.WIDE.U32 R70, R70, 0x200000, RZ ;  /* 0x0020000046467825 */ /* 0x000fe400078e00ff */
[----:B------:R-:W-:Y:S02]  /*89b0*/  ISETP.NE.AND P1, PT, R16, 0x7ff00000, PT ;  /* 0x7ff000001000780c */ /* 0x000fe40003f25270 */
[----:B------:R-:W-:-:S04]  /*89c0*/  LOP3.LUT R70, R70, R75, RZ, 0x3c, !PT ;  /* 0x0000004b46467212 */ /* 0x000fc800078e3cff */
[----:B------:R0:W1:Y:S07]  /*89d0*/  I2F.F64.U64 R66, R70 ;  /* 0x0000004600427312 */ /* 0x00006e0000301800 */
[----:B------:R-:W-:Y:S05]  /*89e0*/  @P1 BRA `(.L_x_94) ;  /* 0x00000000001c1947 */ /* 0x000fea0003800000 */
[----:B------:R-:W-:-:S14]  /*89f0*/  DSETP.NAN.AND P0, PT, R60, R60, PT ;  /* 0x0000003c3c00722a */ /* 0x000fdc0003f08000 */
[----:B------:R-:W-:Y:S01]  /*8a00*/  @P0 DADD R20, R60, 5 ;  /* 0x401400003c140429 */ /* 0x000fe20000000000 */
[----:B------:R-:W-:Y:S10]  /*8a10*/  @P0 BRA `(.L_x_94) ;  /* 0x0000000000100947 */ /* 0x000ff40003800000 */
[----:B------:R-:W-:-:S14]  /*8a20*/  DSETP.NEU.AND P0, PT, |R60|, +INF , PT ;  /* 0x7ff000003c00742a */ /* 0x000fdc0003f0d200 */
[----:B------:R-:W-:Y:S02]  /*8a30*/  @!P0 IMAD.MOV.U32 R16, RZ, RZ, -0x100000 ;  /* 0xfff00000ff108424 */ /* 0x000fe400078e00ff */
[----:B------:R-:W-:-:S03]  /*8a40*/  @!P0 IMAD.MOV.U32 R20, RZ, RZ, RZ ;  /* 0x000000ffff148224 */ /* 0x000fc600078e00ff */
[----:B------:R-:W-:-:S07]  /*8a50*/  @!P0 SEL R21, R16, 0x7ff00000, !P3 ;  /* 0x7ff0000010158807 */ /* 0x000fce0005800000 */
.L_x_94:
[----:B------:R-:W-:Y:S05]  /*8a60*/  BSYNC.RECONVERGENT B1 ;  /* 0x0000000000017941 */ /* 0x000fea0003800200 */
.L_x_93:
[----:B------:R-:W-:Y:S01]  /*8a70*/  DADD R60, -R62, 1 ;  /* 0x3ff000003e3c7429 */ /* 0x000fe20000000100 */
[----:B------:R-:W-:Y:S01]  /*8a80*/  FSEL R20, R20, RZ, P2 ;  /* 0x000000ff14147208 */ /* 0x000fe20001000000 */
[----:B0-----:R-:W-:Y:S01]  /*8a90*/  IMAD.MOV.U32 R70, RZ, RZ, 0x0 ;  /* 0x00000000ff467424 */ /* 0x001fe200078e00ff */
[----:B------:R-:W-:Y:S01]  /*8aa0*/  FSEL R21, R21, 1.875, P2 ;  /* 0x3ff0000015157808 */ /* 0x000fe20001000000 */
[----:B------:R-:W-:Y:S01]  /*8ab0*/  IMAD.MOV.U32 R71, RZ, RZ, 0x3ca00000 ;  /* 0x3ca00000ff477424 */ /* 0x000fe200078e00ff */
[----:B------:R0:W-:Y:S01]  /*8ac0*/  STL.64 [R1+0x8], R2 ;  /* 0x0000080201007387 */ /* 0x0001e20000100a00 */
[----:B------:R-:W-:Y:S02]  /*8ad0*/  IMAD.MOV.U32 R16, RZ, RZ, R4 ;  /* 0x000000ffff107224 */ /* 0x000fe400078e0004 */
[----:B------:R-:W-:Y:S01]  /*8ae0*/  IMAD.MOV.U32 R22, RZ, RZ, R17 ;  /* 0x000000ffff167224 */ /* 0x000fe200078e0011 */
[----:B------:R-:W-:Y:S01]  /*8af0*/  DFMA R60, R60, R20, R62 ;  /* 0x000000143c3c722b */ /* 0x000fe2000000003e */
[----:B------:R0:W-:Y:S01]  /*8b00*/  STL.64 [R1+0x10], R18 ;  /* 0x0000101201007387 */ /* 0x0001e20000100a00 */
[----:B-1----:R-:W-:Y:S01]  /*8b10*/  DFMA R66, R66, R70, 5.5511151231257827021e-17 ;  /* 0x3c9000004242742b */ /* 0x002fe20000000046 */
[----:B------:R-:W-:-:S02]  /*8b20*/  IMAD.MOV.U32 R21, RZ, RZ, R3 ;  /* 0x000000ffff157224 */ /* 0x000fc400078e0003 */
[----:B------:R0:W-:Y:S01]  /*8b30*/  STL.64 [R1], R16 ;  /* 0x0000001001007387 */ /* 0x0001e20000100a00 */
[----:B------:R-:W-:-:S04]  /*8b40*/  IMAD.MOV.U32 R20, RZ, RZ, R2 ;  /* 0x000000ffff147224 */ /* 0x000fc800078e0002 */
[----:B------:R-:W-:-:S14]  /*8b50*/  DSETP.GEU.AND P0, PT, R66, R60, PT ;  /* 0x0000003c4200722a */ /* 0x000fdc0003f0e000 */
[----:B------:R-:W-:Y:S01]  /*8b60*/  @!P0 DADD R64, R64, R64 ;  /* 0x0000000040408229 */ /* 0x000fe20000000040 */
[----:B------:R-:W-:Y:S02]  /*8b70*/  @!P0 IMAD.MOV.U32 R21, RZ, RZ, R3 ;  /* 0x000000ffff158224 */ /* 0x000fe400078e0003 */
[----:B------:R-:W-:Y:S02]  /*8b80*/  @!P0 IMAD.MOV.U32 R20, RZ, RZ, R2 ;  /* 0x000000ffff148224 */ /* 0x000fe400078e0002 */
[----:B------:R-:W-:-:S03]  /*8b90*/  @!P0 IMAD.MOV.U32 R22, RZ, RZ, R17 ;  /* 0x000000ffff168224 */ /* 0x000fc600078e0011 */
[C---:B------:R-:W-:Y:S02]  /*8ba0*/  @!P0 DFMA R58, R64.reuse, R68, R48 ;  /* 0x00000044403a822b */ /* 0x040fe40000000030 */
[C---:B------:R-:W-:Y:S02]  /*8bb0*/  @!P0 DFMA R50, R64.reuse, R26, R46 ;  /* 0x0000001a4032822b */ /* 0x040fe4000000002e */
[----:B0-----:R-:W-:-:S11]  /*8bc0*/  @!P0 DFMA R24, R64, R82, R44 ;  /* 0x000000524018822b */ /* 0x001fd6000000002c */
.L_x_73:
[----:B------:R-:W-:Y:S05]  /*8bd0*/  BSYNC.RECONVERGENT B2 ;  /* 0x0000000000027941 */ /* 0x000fea0003800200 */
.L_x_70:
[----:B------:R-:W2:Y:S04]  /*8be0*/  LDL.64 R2, [R23+0x28] ;  /* 0x0000280017027983 */ /* 0x000ea80000100a00 */
[----:B------:R-:W3:Y:S04]  /*8bf0*/  LDL.64 R26, [R23+0x38] ;  /* 0x00003800171a7983 */ /* 0x000ee80000100a00 */
[----:B------:R-:W4:Y:S01]  /*8c00*/  LDL.64 R16, [R23+0x30] ;  /* 0x0000300017107983 */ /* 0x000f220000100a00 */
[----:B--2---:R-:W-:Y:S02]  /*8c10*/  DMUL R28, R2, R28 ;  /* 0x0000001c021c7228 */ /* 0x004fe40000000000 */
[----:B---3--:R-:W-:-:S02]  /*8c20*/  DMUL R38, R26, R38 ;  /* 0x000000261a267228 */ /* 0x008fc40000000000 */
[----:B----4-:R-:W-:-:S06]  /*8c30*/  DMUL R30, R16, R30 ;  /* 0x0000001e101e7228 */ /* 0x010fcc0000000000 */
[--C-:B------:R-:W-:Y:S02]  /*8c40*/  DSETP.GT.AND P0, PT, R28, R38.reuse, PT ;  /* 0x000000261c00722a */ /* 0x100fe40003f04000 */
[----:B------:R-:W-:-:S04]  /*8c50*/  DSETP.GT.AND P1, PT, R30, R38, PT ;  /* 0x000000261e00722a */ /* 0x000fc80003f24000 */
[----:B------:R-:W-:Y:S02]  /*8c60*/  DSETP.GT.AND P0, PT, R28, R30, P0 ;  /* 0x0000001e1c00722a */ /* 0x000fe40000704000 */
[----:B------:R-:W-:-:S04]  /*8c70*/  DSETP.GT.AND P1, PT, R30, R28, P1 ;  /* 0x0000001c1e00722a */ /* 0x000fc80000f24000 */
[----:B------:R-:W-:Y:S02]  /*8c80*/  DSETP.EQ.AND P0, PT, R28, RZ, P0 ;  /* 0x000000ff1c00722a */ /* 0x000fe40000702000 */
[----:B------:R-:W-:-:S06]  /*8c90*/  DSETP.EQ.AND P1, PT, R30, RZ, P1 ;  /* 0x000000ff1e00722a */ /* 0x000fcc0000f22000 */
[----:B------:R-:W-:-:S13]  /*8ca0*/  PLOP3.LUT P0, PT, P0, P1, PT, 0xf8, 0x8f ;  /* 0x00000000008f781c */ /* 0x000fda0000703f70 */
[----:B------:R-:W-:Y:S05]  /*8cb0*/  @P0 BRA `(.L_x_95) ;  /* 0x0000000000400947 */ /* 0x000fea0003800000 */
[C---:B------:R-:W-:Y:S01]  /*8cc0*/  DSETP.GT.AND P0, PT, R38.reuse, R30, PT ;  /* 0x0000001e2600722a */ /* 0x040fe20003f04000 */
[----:B------:R-:W-:Y:S01]  /*8cd0*/  ISETP.LT.U32.AND P1, PT, R5, 0x9, PT ;  /* 0x000000090500780c */ /* 0x000fe20003f21070 */
[----:B------:R-:W-:Y:S02]  /*8ce0*/  IMAD.MOV.U32 R44, RZ, RZ, R24 ;  /* 0x000000ffff2c7224 */ /* 0x000fe400078e0018 */
[----:B------:R-:W-:Y:S02]  /*8cf0*/  IMAD.MOV.U32 R45, RZ, RZ, R25 ;  /* 0x000000ffff2d7224 */ /* 0x000fe400078e0019 */
[C---:B------:R-:W-:Y:S01]  /*8d00*/  DSETP.LEU.OR P0, PT, R38.reuse, R28, !P0 ;  /* 0x0000001c2600722a */ /* 0x040fe2000470b400 */
[----:B------:R-:W-:Y:S02]  /*8d10*/  IMAD.MOV.U32 R46, RZ, RZ, R50 ;  /* 0x000000ffff2e7224 */ /* 0x000fe400078e0032 */
[----:B------:R-:W-:Y:S02]  /*8d20*/  IMAD.MOV.U32 R47, RZ, RZ, R51 ;  /* 0x000000ffff2f7224 */ /* 0x000fe400078e0033 */
[----:B------:R-:W-:Y:S01]  /*8d30*/  IMAD.MOV.U32 R48, RZ, RZ, R58 ;  /* 0x000000ffff307224 */ /* 0x000fe200078e003a */
[----:B------:R-:W-:Y:S01]  /*8d40*/  DSETP.NEU.OR P0, PT, R38, RZ, P0 ;  /* 0x000000ff2600722a */ /* 0x000fe2000070d400 */
[----:B------:R-:W-:-:S02]  /*8d50*/  IMAD.MOV.U32 R49, RZ, RZ, R59 ;  /* 0x000000ffff317224 */ /* 0x000fc400078e003b */
[----:B------:R-:W-:Y:S02]  /*8d60*/  VIADD R5, R5, 0x1 ;  /* 0x0000000105057836 */ /* 0x000fe40000000000 */
[----:B------:R-:W-:Y:S02]  /*8d70*/  IMAD.MOV.U32 R3, RZ, RZ, R19 ;  /* 0x000000ffff037224 */ /* 0x000fe400078e0013 */
[----:B------:R-:W-:Y:S02]  /*8d80*/  IMAD.MOV.U32 R2, RZ, RZ, R18 ;  /* 0x000000ffff027224 */ /* 0x000fe400078e0012 */
[----:B------:R-:W-:Y:S02]  /*8d90*/  IMAD.MOV.U32 R17, RZ, RZ, R21 ;  /* 0x000000ffff117224 */ /* 0x000fe400078e0015 */
[----:B------:R-:W-:-:S03]  /*8da0*/  IMAD.MOV.U32 R16, RZ, RZ, R20 ;  /* 0x000000ffff107224 */ /* 0x000fc600078e0014 */
[----:B------:R-:W-:Y:S05]  /*8db0*/  @P0 BRA P1, `(.L_x_96) ;  /* 0xffffffa800580947 */ /* 0x000fea000083ffff */
.L_x_95:
[----:B------:R-:W-:Y:S05]  /*8dc0*/  BSYNC.RECONVERGENT B0 ;  /* 0x0000000000007941 */ /* 0x000fea0003800200 */
.L_x_23:
[----:B------:R-:W0:Y:S01]  /*8dd0*/  MUFU.RCP64H R3, 10 ;  /* 0x4024000000037908 */ /* 0x000e220000001800 */
[----:B------:R-:W-:Y:S01]  /*8de0*/  IMAD.MOV.U32 R24, RZ, RZ, 0x0 ;  /* 0x00000000ff187424 */ /* 0x000fe200078e00ff */
[----:B------:R-:W-:Y:S01]  /*8df0*/  FSETP.GEU.AND P1, PT, |R33|, 6.5827683646048100446e-37, PT ;  /* 0x036000002100780b */ /* 0x000fe20003f2e200 */
[----:B------:R-:W-:Y:S01]  /*8e00*/  IMAD.MOV.U32 R25, RZ, RZ, 0x40240000 ;  /* 0x40240000ff197424 */ /* 0x000fe200078e00ff */
[----:B------:R-:W-:Y:S01]  /*8e10*/  BSSY.RECONVERGENT B0, `(.L_x_97) ;  /* 0x0000015000007945 */ /* 0x000fe20003800200 */
[----:B------:R-:W-:-:S06]  /*8e20*/  IMAD.MOV.U32 R2, RZ, RZ, 0x1 ;  /* 0x00000001ff027424 */ /* 0x000fcc00078e00ff */
[----:B0-----:R-:W-:-:S08]  /*8e30*/  DFMA R16, R2, -R24, 1 ;  /* 0x3ff000000210742b */ /* 0x001fd00000000818 */
[----:B------:R-:W-:-:S08]  /*8e40*/  DFMA R16, R16, R16, R16 ;  /* 0x000000101010722b */ /* 0x000fd00000000010 */
[----:B------:R-:W-:-:S08]  /*8e50*/  DFMA R16, R2, R16, R2 ;  /* 0x000000100210722b */ /* 0x000fd00000000002 */
[----:B------:R-:W-:-:S08]  /*8e60*/  DFMA R2, R16, -R24, 1 ;  /* 0x3ff000001002742b */ /* 0x000fd00000000818 */
[----:B------:R-:W-:-:S08]  /*8e70*/  DFMA R2, R16, R2, R16 ;  /* 0x000000021002722b */ /* 0x000fd00000000010 */
[----:B------:R-:W-:-:S08]  /*8e80*/  DMUL R16, R32, R2 ;  /* 0x0000000220107228 */ /* 0x000fd00000000000 */
[----:B------:R-:W-:-:S08]  /*8e90*/  DFMA R24, R16, -10, R32 ;  /* 0xc02400001018782b */ /* 0x000fd00000000020 */
[----:B------:R-:W-:-:S10]  /*8ea0*/  DFMA R2, R2, R24, R16 ;  /* 0x000000180202722b */ /* 0x000fd40000000010 */
[----:B------:R-:W-:-:S05]  /*8eb0*/  FFMA R5, RZ, 2.5625, R3 ;  /* 0x40240000ff057823 */ /* 0x000fca0000000003 */
[----:B------:R-:W-:-:S13]  /*8ec0*/  FSETP.GT.AND P0, PT, |R5|, 1.469367938527859385e-39, PT ;  /* 0x001000000500780b */ /* 0x000fda0003f04200 */
[----:B------:R-:W-:Y:S05]  /*8ed0*/  @P0 BRA P1, `(.L_x_98) ;  /* 0x0000000000200947 */ /* 0x000fea0000800000 */
[----:B------:R-:W-:Y:S01]  /*8ee0*/  IMAD.MOV.U32 R70, RZ, RZ, R32 ;  /* 0x000000ffff467224 */ /* 0x000fe200078e0020 */
[----:B------:R-:W-:Y:S01]  /*8ef0*/  MOV R60, 0x8f40 ;  /* 0x00008f40003c7802 */ /* 0x000fe20000000f00 */
[----:B------:R-:W-:Y:S02]  /*8f00*/  IMAD.MOV.U32 R71, RZ, RZ, R33 ;  /* 0x000000ffff477224 */ /* 0x000fe400078e0021 */
[----:B------:R-:W-:Y:S02]  /*8f10*/  IMAD.MOV.U32 R66, RZ, RZ, RZ ;  /* 0x000000ffff427224 */ /* 0x000fe400078e00ff */
[----:B------:R-:W-:-:S07]  /*8f20*/  IMAD.MOV.U32 R67, RZ, RZ, 0x40240000 ;  /* 0x40240000ff437424 */ /* 0x000fce00078e00ff */
[----:B------:R-:W-:Y:S05]  /*8f30*/  CALL.REL.NOINC `($__internal_1_$__cuda_sm20_div_rn_f64_full) ;  /* 0x0000000400ac7944 */ /* 0x000fea0003c00000 */
[----:B------:R-:W-:Y:S02]  /*8f40*/  IMAD.MOV.U32 R2, RZ, RZ, R74 ;  /* 0x000000ffff027224 */ /* 0x000fe400078e004a */
[----:B------:R-:W-:-:S07]  /*8f50*/  IMAD.MOV.U32 R3, RZ, RZ, R75 ;  /* 0x000000ffff037224 */ /* 0x000fce00078e004b */
.L_x_98:
[----:B------:R-:W-:Y:S05]  /*8f60*/  BSYNC.RECONVERGENT B0 ;  /* 0x0000000000007941 */ /* 0x000fea0003800200 */
.L_x_97:
[----:B------:R-:W0:Y:S01]  /*8f70*/  MUFU.RCP64H R17, 10 ;  /* 0x4024000000117908 */ /* 0x000e220000001800 */
[----:B------:R-:W-:Y:S01]  /*8f80*/  IMAD.MOV.U32 R24, RZ, RZ, 0x0 ;  /* 0x00000000ff187424 */ /* 0x000fe200078e00ff */
[----:B------:R-:W-:Y:S01]  /*8f90*/  FSETP.GEU.AND P1, PT, |R35|, 6.5827683646048100446e-37, PT ;  /* 0x036000002300780b */ /* 0x000fe20003f2e200 */
[----:B------:R-:W-:Y:S01]  /*8fa0*/  IMAD.MOV.U32 R25, RZ, RZ, 0x40240000 ;  /* 0x40240000ff197424 */ /* 0x000fe200078e00ff */
[----:B------:R-:W-:Y:S01]  /*8fb0*/  BSSY.RECONVERGENT B0, `(.L_x_99) ;  /* 0x0000016000007945 */ /* 0x000fe20003800200 */
[----:B------:R-:W-:Y:S01]  /*8fc0*/  IMAD.MOV.U32 R16, RZ, RZ, 0x1 ;  /* 0x00000001ff107424 */ /* 0x000fe200078e00ff */
[----:B------:R-:W-:-:S05]  /*8fd0*/  DADD R6, R2, R6 ;  /* 0x0000000002067229 */ /* 0x000fca0000000006 */
        /* <DEDUP_REMOVED lines=19> */
.L_x_100:
[----:B------:R-:W-:Y:S05]  /*9110*/  BSYNC.RECONVERGENT B0 ;  /* 0x0000000000007941 */ /* 0x000fea0003800200 */
.L_x_99:
        /* <DEDUP_REMOVED lines=26> */
.L_x_102:
[----:B------:R-:W-:Y:S05]  /*92c0*/  BSYNC.RECONVERGENT B0 ;  /* 0x0000000000007941 */ /* 0x000fea0003800200 */
.L_x_101:
[----:B------:R-:W-:Y:S01]  /*92d0*/  DADD R10, R2, R10 ;  /* 0x00000000020a7229 */ /* 0x000fe2000000000a */
[----:B------:R3:W-:Y:S01]  /*92e0*/  STG.E.64 desc[UR6][R54.64], R6 ;  /* 0x0000000636007986 */ /* 0x0007e2000c101b06 */
[----:B------:R-:W-:-:S03]  /*92f0*/  UIADD3 UR4, UPT, UPT, UR4, 0x1, URZ ;  /* 0x0000000104047890 */ /* 0x000fc6000fffe0ff */
[----:B------:R3:W-:Y:S01]  /*9300*/  STG.E.64 desc[UR6][R54.64+0x8], R8 ;  /* 0x0000080836007986 */ /* 0x0007e2000c101b06 */
[----:B------:R-:W-:-:S03]  /*9310*/  UISETP.NE.AND UP0, UPT, UR4, 0xa, UPT ;  /* 0x0000000a0400788c */ /* 0x000fc6000bf05270 */
[----:B------:R3:W-:Y:S06]  /*9320*/  STG.E.64 desc[UR6][R54.64+0x10], R10 ;  /* 0x0000100a36007986 */ /* 0x0007ec000c101b06 */
[----:B------:R-:W-:Y:S05]  /*9330*/  BRA.U UP0, `(.L_x_103) ;  /* 0xffffff9500607547 */ /* 0x000fea000b83ffff */
[----:B------:R-:W-:Y:S05]  /*9340*/  EXIT ;  /* 0x000000000000794d */ /* 0x000fea0003800000 */
        .weak           $__internal_0_$__cuda_sm20_dblrcp_rn_slowpath_v3
        .type           $__internal_0_$__cuda_sm20_dblrcp_rn_slowpath_v3,@function
        .size           $__internal_0_$__cuda_sm20_dblrcp_rn_slowpath_v3,($__internal_1_$__cuda_sm20_div_rn_f64_full - $__internal_0_$__cuda_sm20_dblrcp_rn_slowpath_v3)
$__internal_0_$__cuda_sm20_dblrcp_rn_slowpath_v3:
[----:B------:R-:W-:Y:S01]  /*9350*/  DSETP.GTU.AND P0, PT, |R20|, +INF , PT ;  /* 0x7ff000001400742a */ /* 0x000fe20003f0c200 */
[----:B------:R-:W-:-:S13]  /*9360*/  BSSY.RECONVERGENT B3, `(.L_x_104) ;  /* 0x0000023000037945 */ /* 0x000fda0003800200 */
[----:B------:R-:W-:Y:S05]  /*9370*/  @P0 BRA `(.L_x_105) ;  /* 0x00000000007c0947 */ /* 0x000fea0003800000 */
[----:B------:R-:W-:-:S05]  /*9380*/  LOP3.LUT R59, R21, 0x7fffffff, RZ, 0xc0, !PT ;  /* 0x7fffffff153b7812 */ /* 0x000fca00078ec0ff */
[----:B------:R-:W-:-:S05]  /*9390*/  VIADD R50, R59, 0xffffffff ;  /* 0xffffffff3b327836 */ /* 0x000fca0000000000 */
[----:B------:R-:W-:-:S13]  /*93a0*/  ISETP.GE.U32.AND P0, PT, R50, 0x7fefffff, PT ;  /* 0x7fefffff3200780c */ /* 0x000fda0003f06070 */
[----:B------:R-:W-:Y:S01]  /*93b0*/  @P0 LOP3.LUT R51, R21, 0x7ff00000, RZ, 0x3c, !PT ;  /* 0x7ff0000015330812 */ /* 0x000fe200078e3cff */
[----:B------:R-:W-:Y:S01]  /*93c0*/  @P0 IMAD.MOV.U32 R50, RZ, RZ, RZ ;  /* 0x000000ffff320224 */ /* 0x000fe200078e00ff */
[----:B------:R-:W-:Y:S06]  /*93d0*/  @P0 BRA `(.L_x_106) ;  /* 0x00000000006c0947 */ /* 0x000fec0003800000 */
[----:B------:R-:W-:-:S13]  /*93e0*/  ISETP.GE.U32.AND P0, PT, R59, 0x1000001, PT ;  /* 0x010000013b00780c */ /* 0x000fda0003f06070 */
[----:B------:R-:W-:Y:S05]  /*93f0*/  @!P0 BRA `(.L_x_107) ;  /* 0x0000000000348947 */ /* 0x000fea0003800000 */
[----:B------:R-:W-:Y:S02]  /*9400*/  VIADD R51, R21, 0xc0200000 ;  /* 0xc020000015337836 */ /* 0x000fe40000000000 */
[----:B------:R-:W-:Y:S02]  /*9410*/  IMAD.MOV.U32 R50, RZ, RZ, R20 ;  /* 0x000000ffff327224 */ /* 0x000fe400078e0014 */
[----:B------:R-:W0:Y:S04]  /*9420*/  MUFU.RCP64H R59, R51 ;  /* 0x00000033003b7308 */ /* 0x000e280000001800 */
[----:B0-----:R-:W-:-:S08]  /*9430*/  DFMA R62, -R50, R58, 1 ;  /* 0x3ff00000323e742b */ /* 0x001fd0000000013a */
[----:B------:R-:W-:-:S08]  /*9440*/  DFMA R62, R62, R62, R62 ;  /* 0x0000003e3e3e722b */ /* 0x000fd0000000003e */
[----:B------:R-:W-:-:S08]  /*9450*/  DFMA R62, R58, R62, R58 ;  /* 0x0000003e3a3e722b */ /* 0x000fd0000000003a */
[----:B------:R-:W-:-:S08]  /*9460*/  DFMA R58, -R50, R62, 1 ;  /* 0x3ff00000323a742b */ /* 0x000fd0000000013e */
[----:B------:R-:W-:-:S08]  /*9470*/  DFMA R58, R62, R58, R62 ;  /* 0x0000003a3e3a722b */ /* 0x000fd0000000003e */
[----:B------:R-:W-:-:S08]  /*9480*/  DMUL R58, R58, 2.2250738585072013831e-308 ;  /* 0x001000003a3a7828 */ /* 0x000fd00000000000 */
[----:B------:R-:W-:-:S08]  /*9490*/  DFMA R20, -R20, R58, 1 ;  /* 0x3ff000001414742b */ /* 0x000fd0000000013a */
[----:B------:R-:W-:-:S08]  /*94a0*/  DFMA R20, R20, R20, R20 ;  /* 0x000000141414722b */ /* 0x000fd00000000014 */
[----:B------:R-:W-:Y:S01]  /*94b0*/  DFMA R50, R58, R20, R58 ;  /* 0x000000143a32722b */ /* 0x000fe2000000003a */
[----:B------:R-:W-:Y:S10]  /*94c0*/  BRA `(.L_x_106) ;  /* 0x0000000000307947 */ /* 0x000ff40003800000 */
.L_x_107:
[----:B------:R-:W-:Y:S01]  /*94d0*/  DMUL R20, R20, 8.11296384146066816958e+31 ;  /* 0x4690000014147828 */ /* 0x000fe20000000000 */
[----:B------:R-:W-:-:S05]  /*94e0*/  IMAD.MOV.U32 R50, RZ, RZ, R58 ;  /* 0x000000ffff327224 */ /* 0x000fca00078e003a */
[----:B------:R-:W0:Y:S02]  /*94f0*/  MUFU.RCP64H R51, R21 ;  /* 0x0000001500337308 */ /* 0x000e240000001800 */
[----:B0-----:R-:W-:-:S08]  /*9500*/  DFMA R58, -R20, R50, 1 ;  /* 0x3ff00000143a742b */ /* 0x001fd00000000132 */
[----:B------:R-:W-:-:S08]  /*9510*/  DFMA R58, R58, R58, R58 ;  /* 0x0000003a3a3a722b */ /* 0x000fd0000000003a */
[----:B------:R-:W-:-:S08]  /*9520*/  DFMA R58, R50, R58, R50 ;  /* 0x0000003a323a722b */ /* 0x000fd00000000032 */
[----:B------:R-:W-:-:S08]  /*9530*/  DFMA R50, -R20, R58, 1 ;  /* 0x3ff000001432742b */ /* 0x000fd0000000013a */
[----:B------:R-:W-:-:S08]  /*9540*/  DFMA R50, R58, R50, R58 ;  /* 0x000000323a32722b */ /* 0x000fd0000000003a */
[----:B------:R-:W-:Y:S01]  /*9550*/  DMUL R50, R50, 8.11296384146066816958e+31 ;  /* 0x4690000032327828 */ /* 0x000fe20000000000 */
[----:B------:R-:W-:Y:S10]  /*9560*/  BRA `(.L_x_106) ;  /* 0x0000000000087947 */ /* 0x000ff40003800000 */
.L_x_105:
[----:B------:R-:W-:Y:S01]  /*9570*/  LOP3.LUT R51, R21, 0x80000, RZ, 0xfc, !PT ;  /* 0x0008000015337812 */ /* 0x000fe200078efcff */
[----:B------:R-:W-:-:S07]  /*9580*/  IMAD.MOV.U32 R50, RZ, RZ, R20 ;  /* 0x000000ffff327224 */ /* 0x000fce00078e0014 */
.L_x_106:
[----:B------:R-:W-:Y:S05]  /*9590*/  BSYNC.RECONVERGENT B3 ;  /* 0x0000000000037941 */ /* 0x000fea0003800200 */
.L_x_104:
[----:B------:R-:W-:Y:S02]  /*95a0*/  IMAD.MOV.U32 R20, RZ, RZ, R18 ;  /* 0x000000ffff147224 */ /* 0x000fe400078e0012 */
[----:B------:R-:W-:Y:S02]  /*95b0*/  IMAD.MOV.U32 R21, RZ, RZ, 0x0 ;  /* 0x00000000ff157424 */ /* 0x000fe400078e00ff */
[----:B------:R-:W-:Y:S02]  /*95c0*/  IMAD.MOV.U32 R72, RZ, RZ, R50 ;  /* 0x000000ffff487224 */ /* 0x000fe400078e0032 */
[----:B------:R-:W-:Y:S01]  /*95d0*/  IMAD.MOV.U32 R73, RZ, RZ, R51 ;  /* 0x000000ffff497224 */ /* 0x000fe200078e0033 */
[----:B------:R-:W-:Y:S06]  /*95e0*/  RET.REL.NODEC R20 `(_Z12gpu_functionP7double3) ;  /* 0xffffff6814847950 */ /* 0x000fec0003c3ffff */
        .weak           $__internal_1_$__cuda_sm20_div_rn_f64_full
        .type           $__internal_1_$__cuda_sm20_div_rn_f64_full,@function
        .size           $__internal_1_$__cuda_sm20_div_rn_f64_full,($__internal_2_$__cuda_sm20_dsqrt_rn_f64_mediumpath_v1 - $__internal_1_$__cuda_sm20_div_rn_f64_full)
$__internal_1_$__cuda_sm20_div_rn_f64_full:
[C---:B------:R-:W-:Y:S01]  /*95f0*/  FSETP.GEU.AND P0, PT, |R67|.reuse, 1.469367938527859385e-39, PT ;  /* 0x001000004300780b */ /* 0x040fe20003f0e200 */
[----:B------:R-:W-:Y:S01]  /*9600*/  IMAD.MOV.U32 R72, RZ, RZ, 0x1 ;  /* 0x00000001ff487424 */ /* 0x000fe200078e00ff */
[----:B------:R-:W-:Y:S01]  /*9610*/  LOP3.LUT R62, R67, 0x800fffff, RZ, 0xc0, !PT ;  /* 0x800fffff433e7812 */ /* 0x000fe200078ec0ff */
[----:B------:R-:W-:Y:S01]  /*9620*/  IMAD.MOV.U32 R80, RZ, RZ, 0x1ca00000 ;  /* 0x1ca00000ff507424 */ /* 0x000fe200078e00ff */
[C---:B------:R-:W-:Y:S01]  /*9630*/  FSETP.GEU.AND P2, PT, |R71|.reuse, 1.469367938527859385e-39, PT ;  /* 0x001000004700780b */ /* 0x040fe20003f4e200 */
[----:B------:R-:W-:Y:S01]  /*9640*/  BSSY.RECONVERGENT B1, `(.L_x_108) ;  /* 0x0000052000017945 */ /* 0x000fe20003800200 */
[----:B------:R-:W-:Y:S01]  /*9650*/  LOP3.LUT R63, R62, 0x3ff00000, RZ, 0xfc, !PT ;  /* 0x3ff000003e3f7812 */ /* 0x000fe200078efcff */
[----:B------:R-:W-:Y:S01]  /*9660*/  IMAD.MOV.U32 R62, RZ, RZ, R66 ;  /* 0x000000ffff3e7224 */ /* 0x000fe200078e0042 */
[----:B------:R-:W-:Y:S02]  /*9670*/  LOP3.LUT R61, R71, 0x7ff00000, RZ, 0xc0, !PT ;  /* 0x7ff00000473d7812 */ /* 0x000fe400078ec0ff */
[----:B------:R-:W-:-:S03]  /*9680*/  LOP3.LUT R84, R67, 0x7ff00000, RZ, 0xc0, !PT ;  /* 0x7ff0000043547812 */ /* 0x000fc600078ec0ff */
[----:B------:R-:W-:Y:S01]  /*9690*/  @!P0 DMUL R62, R66, 8.98846567431157953865e+307 ;  /* 0x7fe00000423e8828 */ /* 0x000fe20000000000 */
[----:B------:R-:W-:Y:S01]  /*96a0*/  ISETP.GE.U32.AND P1, PT, R61, R84, PT ;  /* 0x000000543d00720c */ /* 0x000fe20003f26070 */
[----:B------:R-:W-:Y:S02]  /*96b0*/  IMAD.MOV.U32 R81, RZ, RZ, R61 ;  /* 0x000000ffff517224 */ /* 0x000fe400078e003d */
[----:B------:R-:W-:Y:S02]  /*96c0*/  @!P2 LOP3.LUT R76, R67, 0x7ff00000, RZ, 0xc0, !PT ;  /* 0x7ff00000434ca812 */ /* 0x000fe400078ec0ff */
[----:B------:R-:W0:Y:S02]  /*96d0*/  MUFU.RCP64H R73, R63 ;  /* 0x0000003f00497308 */ /* 0x000e240000001800 */
[----:B------:R-:W-:Y:S02]  /*96e0*/  @!P2 ISETP.GE.U32.AND P3, PT, R61, R76, PT ;  /* 0x0000004c3d00a20c */ /* 0x000fe40003f66070 */
[----:B------:R-:W-:-:S02]  /*96f0*/  @!P0 LOP3.LUT R84, R63, 0x7ff00000, RZ, 0xc0, !PT ;  /* 0x7ff000003f548812 */ /* 0x000fc400078ec0ff */
[----:B------:R-:W-:-:S03]  /*9700*/  @!P2 SEL R77, R80, 0x63400000, !P3 ;  /* 0x63400000504da807 */ /* 0x000fc60005800000 */
[----:B------:R-:W-:Y:S01]  /*9710*/  VIADD R86, R84, 0xffffffff ;  /* 0xffffffff54567836 */ /* 0x000fe20000000000 */
[----:B------:R-:W-:-:S04]  /*9720*/  @!P2 LOP3.LUT R78, R77, 0x80000000, R71, 0xf8, !PT ;  /* 0x800000004d4ea812 */ /* 0x000fc800078ef847 */
[----:B------:R-:W-:Y:S01]  /*9730*/  @!P2 LOP3.LUT R79, R78, 0x100000, RZ, 0xfc, !PT ;  /* 0x001000004e4fa812 */ /* 0x000fe200078efcff */
[----:B------:R-:W-:Y:S01]  /*9740*/  @!P2 IMAD.MOV.U32 R78, RZ, RZ, RZ ;  /* 0x000000ffff4ea224 */ /* 0x000fe200078e00ff */
[----:B0-----:R-:W-:-:S08]  /*9750*/  DFMA R74, R72, -R62, 1 ;  /* 0x3ff00000484a742b */ /* 0x001fd0000000083e */
[----:B------:R-:W-:-:S08]  /*9760*/  DFMA R74, R74, R74, R74 ;  /* 0x0000004a4a4a722b */ /* 0x000fd0000000004a */
[----:B------:R-:W-:Y:S01]  /*9770*/  DFMA R74, R72, R74, R72 ;  /* 0x0000004a484a722b */ /* 0x000fe20000000048 */
[----:B------:R-:W-:Y:S01]  /*9780*/  SEL R73, R80, 0x63400000, !P1 ;  /* 0x6340000050497807 */ /* 0x000fe20004800000 */
[----:B------:R-:W-:-:S03]  /*9790*/  IMAD.MOV.U32 R72, RZ, RZ, R70 ;  /* 0x000000ffff487224 */ /* 0x000fc600078e0046 */
[----:B------:R-:W-:-:S03]  /*97a0*/  LOP3.LUT R73, R73, 0x800fffff, R71, 0xf8, !PT ;  /* 0x800fffff49497812 */ /* 0x000fc600078ef847 */
[----:B------:R-:W-:-:S03]  /*97b0*/  DFMA R76, R74, -R62, 1 ;  /* 0x3ff000004a4c742b */ /* 0x000fc6000000083e */
[----:B------:R-:W-:-:S05]  /*97c0*/  @!P2 DFMA R72, R72, 2, -R78 ;  /* 0x400000004848a82b */ /* 0x000fca000000084e */
[----:B------:R-:W-:-:S05]  /*97d0*/  DFMA R76, R74, R76, R74 ;  /* 0x0000004c4a4c722b */ /* 0x000fca000000004a */
[----:B------:R-:W-:-:S03]  /*97e0*/  @!P2 LOP3.LUT R81, R73, 0x7ff00000, RZ, 0xc0, !PT ;  /* 0x7ff000004951a812 */ /* 0x000fc600078ec0ff */
[----:B------:R-:W-:Y:S02]  /*97f0*/  DMUL R74, R76, R72 ;  /* 0x000000484c4a7228 */ /* 0x000fe40000000000 */
[----:B------:R-:W-:-:S05]  /*9800*/  VIADD R85, R81, 0xffffffff ;  /* 0xffffffff51557836 */ /* 0x000fca0000000000 */
[----:B------:R-:W-:Y:S01]  /*9810*/  ISETP.GT.U32.AND P0, PT, R85, 0x7feffffe, PT ;  /* 0x7feffffe5500780c */ /* 0x000fe20003f04070 */
[----:B------:R-:W-:-:S03]  /*9820*/  DFMA R78, R74, -R62, R72 ;  /* 0x8000003e4a4e722b */ /* 0x000fc60000000048 */
[----:B------:R-:W-:-:S05]  /*9830*/  ISETP.GT.U32.OR P0, PT, R86, 0x7feffffe, P0 ;  /* 0x7feffffe5600780c */ /* 0x000fca0000704470 */
[----:B------:R-:W-:-:S08]  /*9840*/  DFMA R78, R76, R78, R74 ;  /* 0x0000004e4c4e722b */ /* 0x000fd0000000004a */
[----:B------:R-:W-:Y:S05]  /*9850*/  @P0 BRA `(.L_x_109) ;  /* 0x00000000006c0947 */ /* 0x000fea0003800000 */
[----:B------:R-:W-:-:S04]  /*9860*/  LOP3.LUT R74, R67, 0x7ff00000, RZ, 0xc0, !PT ;  /* 0x7ff00000434a7812 */ /* 0x000fc800078ec0ff */
[CC--:B------:R-:W-:Y:S02]  /*9870*/  VIADDMNMX R70, R61.reuse, -R74.reuse, 0xb9600000, !PT ;  /* 0xb96000003d467446 */ /* 0x0c0fe4000780094a */
[----:B------:R-:W-:Y:S02]  /*9880*/  ISETP.GE.U32.AND P0, PT, R61, R74, PT ;  /* 0x0000004a3d00720c */ /* 0x000fe40003f06070 */
[----:B------:R-:W-:Y:S01]  /*9890*/  VIMNMX R61, PT, PT, R70, 0x46a00000, PT ;  /* 0x46a00000463d7848 */ /* 0x000fe20003fe0100 */
[----:B------:R-:W-:Y:S01]  /*98a0*/  IMAD.MOV.U32 R70, RZ, RZ, RZ ;  /* 0x000000ffff467224 */ /* 0x000fe200078e00ff */
[----:B------:R-:W-:-:S05]  /*98b0*/  SEL R80, R80, 0x63400000, !P0 ;  /* 0x6340000050507807 */ /* 0x000fca0004000000 */
[----:B------:R-:W-:-:S04]  /*98c0*/  IMAD.IADD R61, R61, 0x1, -R80 ;  /* 0x000000013d3d7824 */ /* 0x000fc800078e0a50 */
[----:B------:R-:W-:-:S06]  /*98d0*/  VIADD R71, R61, 0x7fe00000 ;  /* 0x7fe000003d477836 */ /* 0x000fcc0000000000 */
[----:B------:R-:W-:-:S10]  /*98e0*/  DMUL R74, R78, R70 ;  /* 0x000000464e4a7228 */ /* 0x000fd40000000000 */
[----:B------:R-:W-:-:S13]  /*98f0*/  FSETP.GTU.AND P0, PT, |R75|, 1.469367938527859385e-39, PT ;  /* 0x001000004b00780b */ /* 0x000fda0003f0c200 */
[----:B------:R-:W-:Y:S05]  /*9900*/  @P0 BRA `(.L_x_110) ;  /* 0x0000000000940947 */ /* 0x000fea0003800000 */
[----:B------:R-:W-:Y:S01]  /*9910*/  DFMA R62, R78, -R62, R72 ;  /* 0x8000003e4e3e722b */ /* 0x000fe20000000048 */
[----:B------:R-:W-:-:S09]  /*9920*/  IMAD.MOV.U32 R70, RZ, RZ, RZ ;  /* 0x000000ffff467224 */ /* 0x000fd200078e00ff */
[C---:B------:R-:W-:Y:S02]  /*9930*/  FSETP.NEU.AND P0, PT, R63.reuse, RZ, PT ;  /* 0x000000ff3f00720b */ /* 0x040fe40003f0d000 */
[----:B------:R-:W-:-:S04]  /*9940*/  LOP3.LUT R67, R63, 0x80000000, R67, 0x48, !PT ;  /* 0x800000003f437812 */ /* 0x000fc800078e4843 */
[----:B------:R-:W-:-:S07]  /*9950*/  LOP3.LUT R71, R67, R71, RZ, 0xfc, !PT ;  /* 0x0000004743477212 */ /* 0x000fce00078efcff */
[----:B------:R-:W-:Y:S05]  /*9960*/  @!P0 BRA `(.L_x_110) ;  /* 0x00000000007c8947 */ /* 0x000fea0003800000 */
[----:B------:R-:W-:Y:S01]  /*9970*/  IMAD.MOV R63, RZ, RZ, -R61 ;  /* 0x000000ffff3f7224 */ /* 0x000fe200078e0a3d */
[----:B------:R-:W-:Y:S01]  /*9980*/  DMUL.RP R70, R78, R70 ;  /* 0x000000464e467228 */ /* 0x000fe20000008000 */
[----:B------:R-:W-:Y:S01]  /*9990*/  IMAD.MOV.U32 R62, RZ, RZ, RZ ;  /* 0x000000ffff3e7224 */ /* 0x000fe200078e00ff */
[----:B------:R-:W-:-:S05]  /*99a0*/  IADD3 R61, PT, PT, -R61, -0x43300000, RZ ;  /* 0xbcd000003d3d7810 */ /* 0x000fca0007ffe1ff */
[----:B------:R-:W-:-:S03]  /*99b0*/  DFMA R62, R74, -R62, R78 ;  /* 0x8000003e4a3e722b */ /* 0x000fc6000000004e */
[----:B------:R-:W-:-:S07]  /*99c0*/  LOP3.LUT R67, R71, R67, RZ, 0x3c, !PT ;  /* 0x0000004347437212 */ /* 0x000fce00078e3cff */
[----:B------:R-:W-:-:S04]  /*99d0*/  FSETP.NEU.AND P0, PT, |R63|, R61, PT ;  /* 0x0000003d3f00720b */ /* 0x000fc80003f0d200 */
[----:B------:R-:W-:Y:S02]  /*99e0*/  FSEL R74, R70, R74, !P0 ;  /* 0x0000004a464a7208 */ /* 0x000fe40004000000 */
[----:B------:R-:W-:Y:S01]  /*99f0*/  FSEL R75, R67, R75, !P0 ;  /* 0x0000004b434b7208 */ /* 0x000fe20004000000 */
[----:B------:R-:W-:Y:S06]  /*9a00*/  BRA `(.L_x_110) ;  /* 0x0000000000547947 */ /* 0x000fec0003800000 */
.L_x_109:
[----:B------:R-:W-:-:S14]  /*9a10*/  DSETP.NAN.AND P0, PT, R70, R70, PT ;  /* 0x000000464600722a */ /* 0x000fdc0003f08000 */
[----:B------:R-:W-:Y:S05]  /*9a20*/  @P0 BRA `(.L_x_111) ;  /* 0x0000000000440947 */ /* 0x000fea0003800000 */
[----:B------:R-:W-:-:S14]  /*9a30*/  DSETP.NAN.AND P0, PT, R66, R66, PT ;  /* 0x000000424200722a */ /* 0x000fdc0003f08000 */
[----:B------:R-:W-:Y:S05]  /*9a40*/  @P0 BRA `(.L_x_112) ;  /* 0x0000000000300947 */ /* 0x000fea0003800000 */
[----:B------:R-:W-:Y:S01]  /*9a50*/  ISETP.NE.AND P0, PT, R81, R84, PT ;  /* 0x000000545100720c */ /* 0x000fe20003f05270 */
[----:B------:R-:W-:Y:S02]  /*9a60*/  IMAD.MOV.U32 R74, RZ, RZ, 0x0 ;  /* 0x00000000ff4a7424 */ /* 0x000fe400078e00ff */
[----:B------:R-:W-:-:S10]  /*9a70*/  IMAD.MOV.U32 R75, RZ, RZ, -0x80000 ;  /* 0xfff80000ff4b7424 */ /* 0x000fd400078e00ff */
[----:B------:R-:W-:Y:S05]  /*9a80*/  @!P0 BRA `(.L_x_110) ;  /* 0x0000000000348947 */ /* 0x000fea0003800000 */
[----:B------:R-:W-:Y:S02]  /*9a90*/  ISETP.NE.AND P0, PT, R81, 0x7ff00000, PT ;  /* 0x7ff000005100780c */ /* 0x000fe40003f05270 */
[----:B------:R-:W-:Y:S02]  /*9aa0*/  LOP3.LUT R75, R71, 0x80000000, R67, 0x48, !PT ;  /* 0x80000000474b7812 */ /* 0x000fe400078e4843 */
[----:B------:R-:W-:-:S13]  /*9ab0*/  ISETP.EQ.OR P0, PT, R84, RZ, !P0 ;  /* 0x000000ff5400720c */ /* 0x000fda0004702670 */
[----:B------:R-:W-:Y:S01]  /*9ac0*/  @P0 LOP3.LUT R61, R75, 0x7ff00000, RZ, 0xfc, !PT ;  /* 0x7ff000004b3d0812 */ /* 0x000fe200078efcff */
[----:B------:R-:W-:Y:S02]  /*9ad0*/  @!P0 IMAD.MOV.U32 R74, RZ, RZ, RZ ;  /* 0x000000ffff4a8224 */ /* 0x000fe400078e00ff */
[----:B------:R-:W-:Y:S02]  /*9ae0*/  @P0 IMAD.MOV.U32 R74, RZ, RZ, RZ ;  /* 0x000000ffff4a0224 */ /* 0x000fe400078e00ff */
[----:B------:R-:W-:Y:S01]  /*9af0*/  @P0 IMAD.MOV.U32 R75, RZ, RZ, R61 ;  /* 0x000000ffff4b0224 */ /* 0x000fe200078e003d */
[----:B------:R-:W-:Y:S06]  /*9b00*/  BRA `(.L_x_110) ;  /* 0x0000000000147947 */ /* 0x000fec0003800000 */
.L_x_112:
[----:B------:R-:W-:Y:S01]  /*9b10*/  LOP3.LUT R75, R67, 0x80000, RZ, 0xfc, !PT ;  /* 0x00080000434b7812 */ /* 0x000fe200078efcff */
[----:B------:R-:W-:Y:S01]  /*9b20*/  IMAD.MOV.U32 R74, RZ, RZ, R66 ;  /* 0x000000ffff4a7224 */ /* 0x000fe200078e0042 */
[----:B------:R-:W-:Y:S06]  /*9b30*/  BRA `(.L_x_110) ;  /* 0x0000000000087947 */ /* 0x000fec0003800000 */
.L_x_111:
[----:B------:R-:W-:Y:S01]  /*9b40*/  LOP3.LUT R75, R71, 0x80000, RZ, 0xfc, !PT ;  /* 0x00080000474b7812 */ /* 0x000fe200078efcff */
[----:B------:R-:W-:-:S07]  /*9b50*/  IMAD.MOV.U32 R74, RZ, RZ, R70 ;  /* 0x000000ffff4a7224 */ /* 0x000fce00078e0046 */
.L_x_110:
[----:B------:R-:W-:Y:S05]  /*9b60*/  BSYNC.RECONVERGENT B1 ;  /* 0x0000000000017941 */ /* 0x000fea0003800200 */
.L_x_108:
[----:B------:R-:W-:-:S04]  /*9b70*/  IMAD.MOV.U32 R61, RZ, RZ, 0x0 ;  /* 0x00000000ff3d7424 */ /* 0x000fc800078e00ff */
[----:B------:R-:W-:Y:S05]  /*9b80*/  RET.REL.NODEC R60 `(_Z12gpu_functionP7double3) ;  /* 0xffffff643c1c7950 */ /* 0x000fea0003c3ffff */
        .weak           $__internal_2_$__cuda_sm20_dsqrt_rn_f64_mediumpath_v1
        .type           $__internal_2_$__cuda_sm20_dsqrt_rn_f64_mediumpath_v1,@function
        .size           $__internal_2_$__cuda_sm20_dsqrt_rn_f64_mediumpath_v1,($_Z12gpu_functionP7double3$__internal_accurate_pow - $__internal_2_$__cuda_sm20_dsqrt_rn_f64_mediumpath_v1)
$__internal_2_$__cuda_sm20_dsqrt_rn_f64_mediumpath_v1:
[----:B------:R-:W-:Y:S01]  /*9b90*/  ISETP.GE.U32.AND P1, PT, R50, -0x3400000, PT ;  /* 0xfcc000003200780c */ /* 0x000fe20003f26070 */
[----:B------:R-:W-:Y:S01]  /*9ba0*/  BSSY.RECONVERGENT B1, `(.L_x_113) ;  /* 0x0000024000017945 */ /* 0x000fe20003800200 */
[----:B------:R-:W-:-:S11]  /*9bb0*/  IMAD.MOV.U32 R50, RZ, RZ, R66 ;  /* 0x000000ffff327224 */ /* 0x000fd600078e0042 */
[----:B------:R-:W-:Y:S05]  /*9bc0*/  @!P1 BRA `(.L_x_114) ;  /* 0x0000000000209947 */ /* 0x000fea0003800000 */
[----:B------:R-:W-:-:S10]  /*9bd0*/  DFMA.RM R60, R58, R60, R62 ;  /* 0x0000003c3a3c722b */ /* 0x000fd4000000403e */
[----:B------:R-:W-:-:S05]  /*9be0*/  IADD3 R58, P1, PT, R60, 0x1, RZ ;  /* 0x000000013c3a7810 */ /* 0x000fca0007f3e0ff */
[----:B------:R-:W-:-:S06]  /*9bf0*/  IMAD.X R59, RZ, RZ, R61, P1 ;  /* 0x000000ffff3b7224 */ /* 0x000fcc00008e063d */
[----:B------:R-:W-:-:S08]  /*9c00*/  DFMA.RP R50, -R60, R58, R50 ;  /* 0x0000003a3c32722b */ /* 0x000fd00000008132 */
[----:B------:R-:W-:-:S06]  /*9c10*/  DSETP.GT.AND P1, PT, R50, RZ, PT ;  /* 0x000000ff3200722a */ /* 0x000fcc0003f24000 */
[----:B------:R-:W-:Y:S02]  /*9c20*/  FSEL R58, R58, R60, P1 ;  /* 0x0000003c3a3a7208 */ /* 0x000fe40000800000 */
[----:B------:R-:W-:Y:S01]  /*9c30*/  FSEL R59, R59, R61, P1 ;  /* 0x0000003d3b3b7208 */ /* 0x000fe20000800000 */
[----:B------:R-:W-:Y:S06]  /*9c40*/  BRA `(.L_x_115) ;  /* 0x0000000000647947 */ /* 0x000fec0003800000 */
.L_x_114:
[----:B------:R-:W-:-:S14]  /*9c50*/  DSETP.NE.AND P1, PT, R50, RZ, PT ;  /* 0x000000ff3200722a */ /* 0x000fdc0003f25000 */
[----:B------:R-:W-:Y:S05]  /*9c60*/  @!P1 BRA `(.L_x_116) ;  /* 0x0000000000589947 */ /* 0x000fea0003800000 */
[----:B------:R-:W-:-:S13]  /*9c70*/  ISETP.GE.AND P1, PT, R51, RZ, PT ;  /* 0x000000ff3300720c */ /* 0x000fda0003f26270 */
[----:B------:R-:W-:Y:S02]  /*9c80*/  @!P1 IMAD.MOV.U32 R58, RZ, RZ, 0x0 ;  /* 0x00000000ff3a9424 */ /* 0x000fe400078e00ff */
[----:B------:R-:W-:Y:S01]  /*9c90*/  @!P1 IMAD.MOV.U32 R59, RZ, RZ, -0x80000 ;  /* 0xfff80000ff3b9424 */ /* 0x000fe200078e00ff */
[----:B------:R-:W-:Y:S06]  /*9ca0*/  @!P1 BRA `(.L_x_115) ;  /* 0x00000000004c9947 */ /* 0x000fec0003800000 */
[----:B------:R-:W-:-:S13]  /*9cb0*/  ISETP.GT.AND P1, PT, R51, 0x7fefffff, PT ;  /* 0x7fefffff3300780c */ /* 0x000fda0003f24270 */
[----:B------:R-:W-:Y:S05]  /*9cc0*/  @P1 BRA `(.L_x_116) ;  /* 0x0000000000401947 */ /* 0x000fea0003800000 */
[----:B------:R-:W-:Y:S01]  /*9cd0*/  DMUL R50, R50, 8.11296384146066816958e+31 ;  /* 0x4690000032327828 */ /* 0x000fe20000000000 */
[----:B------:R-:W-:Y:S02]  /*9ce0*/  IMAD.MOV.U32 R60, RZ, RZ, RZ ;  /* 0x000000ffff3c7224 */ /* 0x000fe400078e00ff */
[----:B------:R-:W-:Y:S02]  /*9cf0*/  IMAD.MOV.U32 R62, RZ, RZ, 0x0 ;  /* 0x00000000ff3e7424 */ /* 0x000fe400078e00ff */
[----:B------:R-:W-:Y:S01]  /*9d00*/  IMAD.MOV.U32 R63, RZ, RZ, 0x3fd80000 ;  /* 0x3fd80000ff3f7424 */ /* 0x000fe200078e00ff */
[----:B------:R-:W0:Y:S02]  /*9d10*/  MUFU.RSQ64H R61, R51 ;  /* 0x00000033003d7308 */ /* 0x000e240000001c00 */
[----:B0-----:R-:W-:-:S08]  /*9d20*/  DMUL R58, R60, R60 ;  /* 0x0000003c3c3a7228 */ /* 0x001fd00000000000 */
[----:B------:R-:W-:-:S08]  /*9d30*/  DFMA R58, R50, -R58, 1 ;  /* 0x3ff00000323a742b */ /* 0x000fd0000000083a */
[----:B------:R-:W-:Y:S02]  /*9d40*/  DFMA R62, R58, R62, 0.5 ;  /* 0x3fe000003a3e742b */ /* 0x000fe4000000003e */
[----:B------:R-:W-:-:S08]  /*9d50*/  DMUL R58, R60, R58 ;  /* 0x0000003a3c3a7228 */ /* 0x000fd00000000000 */
[----:B------:R-:W-:-:S08]  /*9d60*/  DFMA R58, R62, R58, R60 ;  /* 0x0000003a3e3a722b */ /* 0x000fd0000000003c */
[----:B------:R-:W-:Y:S02]  /*9d70*/  DMUL R60, R50, R58 ;  /* 0x0000003a323c7228 */ /* 0x000fe40000000000 */
[----:B------:R-:W-:-:S06]  /*9d80*/  VIADD R59, R59, 0xfff00000 ;  /* 0xfff000003b3b7836 */ /* 0x000fcc0000000000 */
[----:B------:R-:W-:-:S08]  /*9d90*/  DFMA R62, R60, -R60, R50 ;  /* 0x8000003c3c3e722b */ /* 0x000fd00000000032 */
[----:B------:R-:W-:-:S10]  /*9da0*/  DFMA R58, R58, R62, R60 ;  /* 0x0000003e3a3a722b */ /* 0x000fd4000000003c */
[----:B------:R-:W-:Y:S01]  /*9db0*/  VIADD R59, R59, 0xfcb00000 ;  /* 0xfcb000003b3b7836 */ /* 0x000fe20000000000 */
[----:B------:R-:W-:Y:S06]  /*9dc0*/  BRA `(.L_x_115) ;  /* 0x0000000000047947 */ /* 0x000fec0003800000 */
.L_x_116:
[----:B------:R-:W-:-:S11]  /*9dd0*/  DADD R58, R50, R50 ;  /* 0x00000000323a7229 */ /* 0x000fd60000000032 */
.L_x_115:
[----:B------:R-:W-:Y:S05]  /*9de0*/  BSYNC.RECONVERGENT B1 ;  /* 0x0000000000017941 */ /* 0x000fea0003800200 */
.L_x_113:
[----:B------:R-:W-:Y:S02]  /*9df0*/  IMAD.MOV.U32 R50, RZ, RZ, R58 ;  /* 0x000000ffff327224 */ /* 0x000fe400078e003a */
[----:B------:R-:W-:Y:S02]  /*9e00*/  IMAD.MOV.U32 R51, RZ, RZ, R59 ;  /* 0x000000ffff337224 */ /* 0x000fe400078e003b */
[----:B------:R-:W-:Y:S02]  /*9e10*/  IMAD.MOV.U32 R58, RZ, RZ, R24 ;  /* 0x000000ffff3a7224 */ /* 0x000fe400078e0018 */
[----:B------:R-:W-:-:S04]  /*9e20*/  IMAD.MOV.U32 R59, RZ, RZ, 0x0 ;  /* 0x00000000ff3b7424 */ /* 0x000fc800078e00ff */
[----:B------:R-:W-:Y:S05]  /*9e30*/  RET.REL.NODEC R58 `(_Z12gpu_functionP7double3) ;  /* 0xffffff603a707950 */ /* 0x000fea0003c3ffff */
        .type           $_Z12gpu_functionP7double3$__internal_accurate_pow,@function
        .size           $_Z12gpu_functionP7double3$__internal_accurate_pow,($_Z12gpu_functionP7double3$__internal_trig_reduction_slowpathd - $_Z12gpu_functionP7double3$__internal_accurate_pow)
$_Z12gpu_functionP7double3$__internal_accurate_pow:
[----:B------:R-:W-:Y:S01]  /*9e40*/  DADD R62, -RZ, |R60| ;  /* 0x00000000ff3e7229 */ /* 0x000fe2000000053c */
[----:B------:R-:W-:Y:S01]  /*9e50*/  IMAD.MOV.U32 R72, RZ, RZ, RZ ;  /* 0x000000ffff487224 */ /* 0x000fe200078e00ff */
[----:B------:R-:W-:Y:S01]  /*9e60*/  UMOV UR10, 0x7d2cafe2 ;  /* 0x7d2cafe2000a7882 */ /* 0x000fe20000000000 */
[----:B------:R-:W-:Y:S01]  /*9e70*/  IMAD.MOV.U32 R76, RZ, RZ, 0x41ad3b5a ;  /* 0x41ad3b5aff4c7424 */ /* 0x000fe200078e00ff */
[----:B------:R-:W-:Y:S01]  /*9e80*/  UMOV UR11, 0x3eb0f5ff ;  /* 0x3eb0f5ff000b7882 */ /* 0x000fe20000000000 */
[----:B------:R-:W-:Y:S01]  /*9e90*/  IMAD.MOV.U32 R77, RZ, RZ, 0x3ed0f5d2 ;  /* 0x3ed0f5d2ff4d7424 */ /* 0x000fe200078e00ff */
[----:B------:R-:W-:Y:S01]  /*9ea0*/  UMOV UR12, 0x3b39803f ;  /* 0x3b39803f000c7882 */ /* 0x000fe20000000000 */
[----:B------:R-:W-:-:S03]  /*9eb0*/  UMOV UR13, 0x3c7abc9e ;  /* 0x3c7abc9e000d7882 */ /* 0x000fc60000000000 */
[----:B------:R-:W-:Y:S01]  /*9ec0*/  ISETP.GT.U32.AND P0, PT, R63, 0xfffff, PT ;  /* 0x000fffff3f00780c */ /* 0x000fe20003f04070 */
[----:B------:R-:W-:-:S12]  /*9ed0*/  IMAD.MOV.U32 R18, RZ, RZ, R63 ;  /* 0x000000ffff127224 */ /* 0x000fd800078e003f */
[----:B------:R-:W-:-:S10]  /*9ee0*/  @!P0 DMUL R86, R62, 1.80143985094819840000e+16 ;  /* 0x435000003e568828 */ /* 0x000fd40000000000 */
[----:B------:R-:W-:Y:S02]  /*9ef0*/  @!P0 IMAD.MOV.U32 R18, RZ, RZ, R87 ;  /* 0x000000ffff128224 */ /* 0x000fe400078e0057 */
[----:B------:R-:W-:-:S03]  /*9f00*/  @!P0 IMAD.MOV.U32 R62, RZ, RZ, R86 ;  /* 0x000000ffff3e8224 */ /* 0x000fc600078e0056 */
[----:B------:R-:W-:Y:S01]  /*9f10*/  LOP3.LUT R18, R18, 0x800fffff, RZ, 0xc0, !PT ;  /* 0x800fffff12127812 */ /* 0x000fe200078ec0ff */
[----:B------:R-:W-:Y:S01]  /*9f20*/  IMAD.MOV.U32 R66, RZ, RZ, R62 ;  /* 0x000000ffff427224 */ /* 0x000fe200078e003e */
[----:B------:R-:W-:Y:S02]  /*9f30*/  SHF.R.U32.HI R62, RZ, 0x14, R63 ;  /* 0x00000014ff3e7819 */ /* 0x000fe4000001163f */
[----:B------:R-:W-:Y:S02]  /*9f40*/  LOP3.LUT R67, R18, 0x3ff00000, RZ, 0xfc, !PT ;  /* 0x3ff0000012437812 */ /* 0x000fe400078efcff */
[----:B------:R-:W-:Y:S02]  /*9f50*/  @!P0 LEA.HI R62, R87, 0xffffffca, RZ, 0xc ;  /* 0xffffffca573e8811 */ /* 0x000fe400078f60ff */
[----:B------:R-:W-:-:S03]  /*9f60*/  ISETP.GE.U32.AND P1, PT, R67, 0x3ff6a09f, PT ;  /* 0x3ff6a09f4300780c */ /* 0x000fc60003f26070 */
[----:B------:R-:W-:-:S10]  /*9f70*/  VIADD R63, R62, 0xfffffc01 ;  /* 0xfffffc013e3f7836 */ /* 0x000fd40000000000 */
[----:B------:R-:W-:Y:S02]  /*9f80*/  @P1 VIADD R19, R67, 0xfff00000 ;  /* 0xfff0000043131836 */ /* 0x000fe40000000000 */
[----:B------:R-:W-:Y:S02]  /*9f90*/  @P1 VIADD R63, R62, 0xfffffc02 ;  /* 0xfffffc023e3f1836 */ /* 0x000fe40000000000 */
[----:B------:R-:W-:-:S06]  /*9fa0*/  @P1 IMAD.MOV.U32 R67, RZ, RZ, R19 ;  /* 0x000000ffff431224 */ /* 0x000fcc00078e0013 */
[C---:B------:R-:W-:Y:S02]  /*9fb0*/  DADD R74, R66.reuse, 1 ;  /* 0x3ff00000424a7429 */ /* 0x040fe40000000000 */
[----:B------:R-:W-:-:S04]  /*9fc0*/  DADD R66, R66, -1 ;  /* 0xbff0000042427429 */ /* 0x000fc80000000000 */
[----:B------:R-:W0:Y:S02]  /*9fd0*/  MUFU.RCP64H R73, R75 ;  /* 0x0000004b00497308 */ /* 0x000e240000001800 */
[----:B0-----:R-:W-:-:S08]  /*9fe0*/  DFMA R18, -R74, R72, 1 ;  /* 0x3ff000004a12742b */ /* 0x001fd00000000148 */
[----:B------:R-:W-:-:S08]  /*9ff0*/  DFMA R18, R18, R18, R18 ;  /* 0x000000121212722b */ /* 0x000fd00000000012 */
[----:B------:R-:W-:-:S08]  /*a000*/  DFMA R72, R72, R18, R72 ;  /* 0x000000124848722b */ /* 0x000fd00000000048 */
[----:B------:R-:W-:-:S08]  /*a010*/  DMUL R18, R66, R72 ;  /* 0x0000004842127228 */ /* 0x000fd00000000000 */
[----:B------:R-:W-:-:S08]  /*a020*/  DFMA R18, R66, R72, R18 ;  /* 0x000000484212722b */ /* 0x000fd00000000012 */
[----:B------:R-:W-:-:S08]  /*a030*/  DMUL R70, R18, R18 ;  /* 0x0000001212467228 */ /* 0x000fd00000000000 */
[----:B------:R-:W-:Y:S01]  /*a040*/  DFMA R74, R70, UR10, R76 ;  /* 0x0000000a464a7c2b */ /* 0x000fe2000800004c */
[----:B------:R-:W-:Y:S01]  /*a050*/  UMOV UR10, 0x75488a3f ;  /* 0x75488a3f000a7882 */ /* 0x000fe20000000000 */
[----:B------:R-:W-:Y:S01]  /*a060*/  UMOV UR11, 0x3ef3b20a ;  /* 0x3ef3b20a000b7882 */ /* 0x000fe20000000000 */
[----:B------:R-:W-:-:S05]  /*a070*/  DADD R76, R66, -R18 ;  /* 0x00000000424c7229 */ /* 0x000fca0000000812 */
[----:B------:R-:W-:Y:S01]  /*a080*/  DFMA R74, R70, R74, UR10 ;  /* 0x0000000a464a7e2b */ /* 0x000fe2000800004a */
[----:B------:R-:W-:Y:S01]  /*a090*/  UMOV UR10, 0xe4faecd5 ;  /* 0xe4faecd5000a7882 */ /* 0x000fe20000000000 */
[----:B------:R-:W-:Y:S01]  /*a0a0*/  UMOV UR11, 0x3f1745cd ;  /* 0x3f1745cd000b7882 */ /* 0x000fe20000000000 */
[----:B------:R-:W-:-:S05]  /*a0b0*/  DADD R78, R76, R76 ;  /* 0x000000004c4e7229 */ /* 0x000fca000000004c */
[----:B------:R-:W-:Y:S01]  /*a0c0*/  DFMA R74, R70, R74, UR10 ;  /* 0x0000000a464a7e2b */ /* 0x000fe2000800004a */
[----:B------:R-:W-:Y:S01]  /*a0d0*/  UMOV UR10, 0x258a578b ;  /* 0x258a578b000a7882 */ /* 0x000fe20000000000 */
[----:B------:R-:W-:Y:S01]  /*a0e0*/  UMOV UR11, 0x3f3c71c7 ;  /* 0x3f3c71c7000b7882 */ /* 0x000fe20000000000 */
[----:B------:R-:W-:-:S05]  /*a0f0*/  DFMA R66, R66, -R18, R78 ;  /* 0x800000124242722b */ /* 0x000fca000000004e */
[----:B------:R-:W-:Y:S01]  /*a100*/  DFMA R74, R70, R74, UR10 ;  /* 0x0000000a464a7e2b */ /* 0x000fe2000800004a */
[----:B------:R-:W-:Y:S01]  /*a110*/  UMOV UR10, 0x9242b910 ;  /* 0x9242b910000a7882 */ /* 0x000fe20000000000 */
[----:B------:R-:W-:Y:S01]  /*a120*/  UMOV UR11, 0x3f624924 ;  /* 0x3f624924000b7882 */ /* 0x000fe20000000000 */
[----:B------:R-:W-:-:S05]  /*a130*/  DMUL R66, R72, R66 ;  /* 0x0000004248427228 */ /* 0x000fca0000000000 */
[----:B------:R-:W-:Y:S01]  /*a140*/  DFMA R74, R70, R74, UR10 ;  /* 0x0000000a464a7e2b */ /* 0x000fe2000800004a */
[----:B------:R-:W-:Y:S01]  /*a150*/  UMOV UR10, 0x99999dfb ;  /* 0x99999dfb000a7882 */ /* 0x000fe20000000000 */
[----:B------:R-:W-:-:S03]  /*a160*/  UMOV UR11, 0x3f899999 ;  /* 0x3f899999000b7882 */ /* 0x000fc60000000000 */
[----:B------:R-:W-:Y:S02]  /*a170*/  VIADD R79, R67, 0x100000 ;  /* 0x00100000434f7836 */ /* 0x000fe40000000000 */
[----:B------:R-:W-:Y:S01]  /*a180*/  IMAD.MOV.U32 R78, RZ, RZ, R66 ;  /* 0x000000ffff4e7224 */ /* 0x000fe200078e0042 */
[----:B------:R-:W-:Y:S01]  /*a190*/  DFMA R76, R70, R74, UR10 ;  /* 0x0000000a464c7e2b */ /* 0x000fe2000800004a */
[----:B------:R-:W-:Y:S01]  /*a1a0*/  UMOV UR10, 0x55555555 ;  /* 0x55555555000a7882 */ /* 0x000fe20000000000 */
[----:B------:R-:W-:Y:S01]  /*a1b0*/  UMOV UR11, 0x3fb55555 ;  /* 0x3fb55555000b7882 */ /* 0x000fe20000000000 */
[----:B------:R-:W-:-:S05]  /*a1c0*/  DMUL R74, R18, R18 ;  /* 0x00000012124a7228 */ /* 0x000fca0000000000 */
[----:B------:R-:W-:-:S08]  /*a1d0*/  DFMA R80, R70, R76, UR10 ;  /* 0x0000000a46507e2b */ /* 0x000fd0000800004c */
[----:B------:R-:W-:Y:S01]  /*a1e0*/  DADD R72, -R80, UR10 ;  /* 0x0000000a50487e29 */ /* 0x000fe20008000100 */
[----:B------:R-:W-:Y:S01]  /*a1f0*/  UMOV UR10, 0xb9e7b0 ;  /* 0x00b9e7b0000a7882 */ /* 0x000fe20000000000 */
[----:B------:R-:W-:-:S06]  /*a200*/  UMOV UR11, 0x3c46a4cb ;  /* 0x3c46a4cb000b7882 */ /* 0x000fcc0000000000 */
[----:B------:R-:W-:Y:S02]  /*a210*/  DFMA R72, R70, R76, R72 ;  /* 0x0000004c4648722b */ /* 0x000fe40000000048 */
[C---:B------:R-:W-:Y:S02]  /*a220*/  DFMA R76, R18.reuse, R18, -R74 ;  /* 0x00000012124c722b */ /* 0x040fe4000000084a */
[----:B------:R-:W-:-:S04]  /*a230*/  DMUL R70, R18, R74 ;  /* 0x0000004a12467228 */ /* 0x000fc80000000000 */
[----:B------:R-:W-:Y:S01]  /*a240*/  DADD R72, R72, -UR10 ;  /* 0x8000000a48487e29 */ /* 0x000fe20008000000 */
[----:B------:R-:W-:Y:S01]  /*a250*/  UMOV UR10, 0x80000000 ;  /* 0x80000000000a7882 */ /* 0x000fe20000000000 */
[C---:B------:R-:W-:Y:S01]  /*a260*/  DFMA R76, R18.reuse, R78, R76 ;  /* 0x0000004e124c722b */ /* 0x040fe2000000004c */
[----:B------:R-:W-:Y:S01]  /*a270*/  UMOV UR11, 0x43300000 ;  /* 0x43300000000b7882 */ /* 0x000fe20000000000 */
[----:B------:R-:W-:-:S08]  /*a280*/  DFMA R78, R18, R74, -R70 ;  /* 0x0000004a124e722b */ /* 0x000fd00000000846 */
[----:B------:R-:W-:Y:S02]  /*a290*/  DFMA R78, R66, R74, R78 ;  /* 0x0000004a424e722b */ /* 0x000fe4000000004e */
[----:B------:R-:W-:-:S06]  /*a2a0*/  DADD R74, R80, R72 ;  /* 0x00000000504a7229 */ /* 0x000fcc0000000048 */
[----:B------:R-:W-:Y:S02]  /*a2b0*/  DFMA R76, R18, R76, R78 ;  /* 0x0000004c124c722b */ /* 0x000fe4000000004e */
[----:B------:R-:W-:Y:S02]  /*a2c0*/  DMUL R78, R74, R70 ;  /* 0x000000464a4e7228 */ /* 0x000fe40000000000 */
[----:B------:R-:W-:-:S06]  /*a2d0*/  DADD R80, R80, -R74 ;  /* 0x0000000050507229 */ /* 0x000fcc000000084a */
[----:B------:R-:W-:Y:S02]  /*a2e0*/  DFMA R84, R74, R70, -R78 ;  /* 0x000000464a54722b */ /* 0x000fe4000000084e */
[----:B------:R-:W-:-:S06]  /*a2f0*/  DADD R80, R72, R80 ;  /* 0x0000000048507229 */ /* 0x000fcc0000000050 */
[----:B------:R-:W-:-:S08]  /*a300*/  DFMA R76, R74, R76, R84 ;  /* 0x0000004c4a4c722b */ /* 0x000fd00000000054 */
[----:B------:R-:W-:-:S08]  /*a310*/  DFMA R76, R80, R70, R76 ;  /* 0x00000046504c722b */ /* 0x000fd0000000004c */
[----:B------:R-:W-:-:S08]  /*a320*/  DADD R72, R78, R76 ;  /* 0x000000004e487229 */ /* 0x000fd0000000004c */
[--C-:B------:R-:W-:Y:S02]  /*a330*/  DADD R70, R18, R72.reuse ;  /* 0x0000000012467229 */ /* 0x100fe40000000048 */
[----:B------:R-:W-:-:S06]  /*a340*/  DADD R78, R78, -R72 ;  /* 0x000000004e4e7229 */ /* 0x000fcc0000000848 */
[----:B------:R-:W-:Y:S02]  /*a350*/  DADD R18, R18, -R70 ;  /* 0x0000000012127229 */ /* 0x000fe40000000846 */
[----:B------:R-:W-:-:S06]  /*a360*/  DADD R78, R76, R78 ;  /* 0x000000004c4e7229 */ /* 0x000fcc000000004e */
[----:B------:R-:W-:-:S08]  /*a370*/  DADD R18, R72, R18 ;  /* 0x0000000048127229 */ /* 0x000fd00000000012 */
[----:B------:R-:W-:-:S08]  /*a380*/  DADD R18, R78, R18 ;  /* 0x000000004e127229 */ /* 0x000fd00000000012 */
[----:B------:R-:W-:Y:S01]  /*a390*/  DADD R66, R66, R18 ;  /* 0x0000000042427229 */ /* 0x000fe20000000012 */
[----:B------:R-:W-:Y:S01]  /*a3a0*/  LOP3.LUT R18, R63, 0x80000000, RZ, 0x3c, !PT ;  /* 0x800000003f127812 */ /* 0x000fe200078e3cff */
[----:B------:R-:W-:-:S06]  /*a3b0*/  IMAD.MOV.U32 R19, RZ, RZ, 0x43300000 ;  /* 0x43300000ff137424 */ /* 0x000fcc00078e00ff */
[----:B------:R-:W-:Y:S02]  /*a3c0*/  DADD R62, R70, R66 ;  /* 0x00000000463e7229 */ /* 0x000fe40000000042 */
[----:B------:R-:W-:Y:S01]  /*a3d0*/  DADD R72, R18, -UR10 ;  /* 0x8000000a12487e29 */ /* 0x000fe20008000000 */
[----:B------:R-:W-:Y:S01]  /*a3e0*/  UMOV UR10, 0xfefa39ef ;  /* 0xfefa39ef000a7882 */ /* 0x000fe20000000000 */
[----:B------:R-:W-:-:S04]  /*a3f0*/  UMOV UR11, 0x3fe62e42 ;  /* 0x3fe62e42000b7882 */ /* 0x000fc80000000000 */
[--C-:B------:R-:W-:Y:S02]  /*a400*/  DADD R70, R70, -R62.reuse ;  /* 0x0000000046467229 */ /* 0x100fe4000000083e */
[----:B------:R-:W-:-:S06]  /*a410*/  DFMA R18, R72, UR10, R62 ;  /* 0x0000000a48127c2b */ /* 0x000fcc000800003e */
[----:B------:R-:W-:Y:S02]  /*a420*/  DADD R70, R66, R70 ;  /* 0x0000000042467229 */ /* 0x000fe40000000046 */
[----:B------:R-:W-:-:S08]  /*a430*/  DFMA R74, R72, -UR10, R18 ;  /* 0x8000000a484a7c2b */ /* 0x000fd00008000012 */
[----:B------:R-:W-:-:S08]  /*a440*/  DADD R74, -R62, R74 ;  /* 0x000000003e4a7229 */ /* 0x000fd0000000014a */
[----:B------:R-:W-:-:S08]  /*a450*/  DADD R70, R70, -R74 ;  /* 0x0000000046467229 */ /* 0x000fd0000000084a */
[----:B------:R-:W-:-:S08]  /*a460*/  DFMA R70, R72, UR12, R70 ;  /* 0x0000000c48467c2b */ /* 0x000fd00008000046 */
[----:B------:R-:W-:-:S08]  /*a470*/  DADD R62, R18, R70 ;  /* 0x00000000123e7229 */ /* 0x000fd00000000046 */
[----:B------:R-:W-:Y:S02]  /*a480*/  DADD R66, R18, -R62 ;  /* 0x0000000012427229 */ /* 0x000fe4000000083e */
[----:B------:R-:W-:-:S06]  /*a490*/  DMUL R18, R62, 5 ;  /* 0x401400003e127828 */ /* 0x000fcc0000000000 */
[----:B------:R-:W-:Y:S02]  /*a4a0*/  DADD R70, R70, R66 ;  /* 0x0000000046467229 */ /* 0x000fe40000000042 */
[----:B------:R-:W-:Y:S01]  /*a4b0*/  DFMA R62, R62, 5, -R18 ;  /* 0x401400003e3e782b */ /* 0x000fe20000000812 */
[----:B------:R-:W-:Y:S02]  /*a4c0*/  IMAD.MOV.U32 R66, RZ, RZ, 0x652b82fe ;  /* 0x652b82feff427424 */ /* 0x000fe400078e00ff */
[----:B------:R-:W-:-:S05]  /*a4d0*/  IMAD.MOV.U32 R67, RZ, RZ, 0x3ff71547 ;  /* 0x3ff71547ff437424 */ /* 0x000fca00078e00ff */
[----:B------:R-:W-:-:S08]  /*a4e0*/  DFMA R70, R70, 5, R62 ;  /* 0x401400004646782b */ /* 0x000fd0000000003e */
[----:B------:R-:W-:-:S08]  /*a4f0*/  DADD R62, R18, R70 ;  /* 0x00000000123e7229 */ /* 0x000fd00000000046 */
[----:B------:R-:W-:Y:S02]  /*a500*/  DFMA R66, R62, R66, 6.75539944105574400000e+15 ;  /* 0x433800003e42742b */ /* 0x000fe40000000042 */
[----:B------:R-:W-:Y:S01]  /*a510*/  FSETP.GEU.AND P0, PT, |R63|, 4.1917929649353027344, PT ;  /* 0x4086232b3f00780b */ /* 0x000fe20003f0e200 */
[----:B------:R-:W-:-:S05]  /*a520*/  DADD R18, R18, -R62 ;  /* 0x0000000012127229 */ /* 0x000fca000000083e */
[----:B------:R-:W-:-:S03]  /*a530*/  DADD R72, R66, -6.75539944105574400000e+15 ;  /* 0xc338000042487429 */ /* 0x000fc60000000000 */
[----:B------:R-:W-:-:S05]  /*a540*/  DADD R70, R70, R18 ;  /* 0x0000000046467229 */ /* 0x000fca0000000012 */
[----:B------:R-:W-:Y:S01]  /*a550*/  DFMA R74, R72, -UR10, R62 ;  /* 0x8000000a484a7c2b */ /* 0x000fe2000800003e */
[----:B------:R-:W-:Y:S01]  /*a560*/  UMOV UR10, 0x3b39803f ;  /* 0x3b39803f000a7882 */ /* 0x000fe20000000000 */
[----:B------:R-:W-:-:S06]  /*a570*/  UMOV UR11, 0x3c7abc9e ;  /* 0x3c7abc9e000b7882 */ /* 0x000fcc0000000000 */
[----:B------:R-:W-:Y:S01]  /*a580*/  DFMA R72, R72, -UR10, R74 ;  /* 0x8000000a48487c2b */ /* 0x000fe2000800004a */
[----:B------:R-:W-:Y:S01]  /*a590*/  UMOV UR10, 0x69ce2bdf ;  /* 0x69ce2bdf000a7882 */ /* 0x000fe20000000000 */
[----:B------:R-:W-:Y:S01]  /*a5a0*/  IMAD.MOV.U32 R74, RZ, RZ, -0x35dec16 ;  /* 0xfca213eaff4a7424 */ /* 0x000fe200078e00ff */
[----:B------:R-:W-:Y:S01]  /*a5b0*/  UMOV UR11, 0x3e5ade15 ;  /* 0x3e5ade15000b7882 */ /* 0x000fe20000000000 */
[----:B------:R-:W-:-:S06]  /*a5c0*/  IMAD.MOV.U32 R75, RZ, RZ, 0x3e928af3 ;  /* 0x3e928af3ff4b7424 */ /* 0x000fcc00078e00ff */
[----:B------:R-:W-:Y:S01]  /*a5d0*/  DFMA R74, R72, UR10, R74 ;  /* 0x0000000a484a7c2b */ /* 0x000fe2000800004a */
[----:B------:R-:W-:Y:S01]  /*a5e0*/  UMOV UR10, 0x62401315 ;  /* 0x62401315000a7882 */ /* 0x000fe20000000000 */
[----:B------:R-:W-:-:S06]  /*a5f0*/  UMOV UR11, 0x3ec71dee ;  /* 0x3ec71dee000b7882 */ /* 0x000fcc0000000000 */
[----:B------:R-:W-:Y:S01]  /*a600*/  DFMA R74, R72, R74, UR10 ;  /* 0x0000000a484a7e2b */ /* 0x000fe2000800004a */
        /* <DEDUP_REMOVED lines=20> */
[----:B------:R-:W-:-:S08]  /*a750*/  DFMA R74, R72, R74, UR10 ;  /* 0x0000000a484a7e2b */ /* 0x000fd0000800004a */
[----:B------:R-:W-:-:S08]  /*a760*/  DFMA R74, R72, R74, 1 ;  /* 0x3ff00000484a742b */ /* 0x000fd0000000004a */
[----:B------:R-:W-:-:S10]  /*a770*/  DFMA R72, R72, R74, 1 ;  /* 0x3ff000004848742b */ /* 0x000fd4000000004a */
[----:B------:R-:W-:Y:S02]  /*a780*/  IMAD R19, R66, 0x100000, R73 ;  /* 0x0010000042137824 */ /* 0x000fe400078e0249 */
[----:B------:R-:W-:Y:S01]  /*a790*/  IMAD.MOV.U32 R18, RZ, RZ, R72 ;  /* 0x000000ffff127224 */ /* 0x000fe200078e0048 */
[----:B------:R-:W-:Y:S06]  /*a7a0*/  @!P0 BRA `(.L_x_117) ;  /* 0x0000000000308947 */ /* 0x000fec0003800000 */
[----:B------:R-:W-:Y:S01]  /*a7b0*/  FSETP.GEU.AND P1, PT, |R63|, 4.2275390625, PT ;  /* 0x408748003f00780b */ /* 0x000fe20003f2e200 */
[C---:B------:R-:W-:Y:S02]  /*a7c0*/  DADD R74, R62.reuse, +INF ;  /* 0x7ff000003e4a7429 */ /* 0x040fe40000000000 */
[----:B------:R-:W-:-:S08]  /*a7d0*/  DSETP.GEU.AND P0, PT, R62, RZ, PT ;  /* 0x000000ff3e00722a */ /* 0x000fd00003f0e000 */
[----:B------:R-:W-:Y:S02]  /*a7e0*/  FSEL R19, R75, RZ, P0 ;  /* 0x000000ff4b137208 */ /* 0x000fe40000000000 */
[----:B------:R-:W-:-:S04]  /*a7f0*/  @!P1 LEA.HI R18, R66, R66, RZ, 0x1 ;  /* 0x0000004242129211 */ /* 0x000fc800078f08ff */
[----:B------:R-:W-:Y:S02]  /*a800*/  @!P1 SHF.R.S32.HI R63, RZ, 0x1, R18 ;  /* 0x00000001ff3f9819 */ /* 0x000fe40000011412 */
[----:B------:R-:W-:-:S03]  /*a810*/  FSEL R18, R74, RZ, P0 ;  /* 0x000000ff4a127208 */ /* 0x000fc60000000000 */
[----:B------:R-:W-:Y:S02]  /*a820*/  @!P1 IMAD.IADD R62, R66, 0x1, -R63 ;  /* 0x00000001423e9824 */ /* 0x000fe400078e0a3f */
[----:B------:R-:W-:-:S03]  /*a830*/  @!P1 IMAD R73, R63, 0x100000, R73 ;  /* 0x001000003f499824 */ /* 0x000fc600078e0249 */
[----:B------:R-:W-:Y:S01]  /*a840*/  @!P1 LEA R63, R62, 0x3ff00000, 0x14 ;  /* 0x3ff000003e3f9811 */ /* 0x000fe200078ea0ff */
[----:B------:R-:W-:-:S06]  /*a850*/  @!P1 IMAD.MOV.U32 R62, RZ, RZ, RZ ;  /* 0x000000ffff3e9224 */ /* 0x000fcc00078e00ff */
[----:B------:R-:W-:-:S11]  /*a860*/  @!P1 DMUL R18, R72, R62 ;  /* 0x0000003e48129228 */ /* 0x000fd60000000000 */
.L_x_117:
[----:B------:R-:W-:Y:S01]  /*a870*/  DFMA R70, R70, R18, R18 ;  /* 0x000000124646722b */ /* 0x000fe20000000012 */
[----:B------:R-:W-:Y:S01]  /*a880*/  IMAD.MOV.U32 R89, RZ, RZ, 0x0 ;  /* 0x00000000ff597424 */ /* 0x000fe200078e00ff */
[----:B------:R-:W-:-:S08]  /*a890*/  DSETP.NEU.AND P0, PT, |R18|, +INF , PT ;  /* 0x7ff000001200742a */ /* 0x000fd00003f0d200 */
[----:B------:R-:W-:Y:S02]  /*a8a0*/  FSEL R62, R18, R70, !P0 ;  /* 0x00000046123e7208 */ /* 0x000fe40004000000 */
[----:B------:R-:W-:Y:S01]  /*a8b0*/  FSEL R63, R19, R71, !P0 ;  /* 0x00000047133f7208 */ /* 0x000fe20004000000 */
[----:B------:R-:W-:Y:S06]  /*a8c0*/  RET.REL.NODEC R88 `(_Z12gpu_functionP7double3) ;  /* 0xffffff5458cc7950 */ /* 0x000fec0003c3ffff */
        .type           $_Z12gpu_functionP7double3$__internal_trig_reduction_slowpathd,@function
        .size           $_Z12gpu_functionP7double3$__internal_trig_reduction_slowpathd,(.L_x_130 - $_Z12gpu_functionP7double3$__internal_trig_reduction_slowpathd)
$_Z12gpu_functionP7double3$__internal_trig_reduction_slowpathd:
[----:B------:R-:W-:Y:S01]  /*a8d0*/  SHF.R.U32.HI R2, RZ, 0x14, R48 ;  /* 0x00000014ff027819 */ /* 0x000fe20000011630 */
[----:B------:R-:W-:Y:S02]  /*a8e0*/  IMAD.MOV.U32 R60, RZ, RZ, R22 ;  /* 0x000000ffff3c7224 */ /* 0x000fe400078e0016 */
[----:B------:R-:W-:Y:S01]  /*a8f0*/  IMAD.MOV.U32 R61, RZ, RZ, R48 ;  /* 0x000000ffff3d7224 */ /* 0x000fe200078e0030 */
[----:B------:R-:W-:Y:S01]  /*a900*/  LOP3.LUT R25, R2, 0x7ff, RZ, 0xc0, !PT ;  /* 0x000007ff02197812 */ /* 0x000fe200078ec0ff */
[----:B------:R-:W-:-:S03]  /*a910*/  IMAD.MOV.U32 R24, RZ, RZ, RZ ;  /* 0x000000ffff187224 */ /* 0x000fc600078e00ff */
[----:B------:R-:W-:-:S13]  /*a920*/  ISETP.NE.AND P0, PT, R25, 0x7ff, PT ;  /* 0x000007ff1900780c */ /* 0x000fda0003f05270 */
[----:B------:R-:W-:Y:S05]  /*a930*/  @!P0 BRA `(.L_x_118) ;  /* 0x00000008004c8947 */ /* 0x000fea0003800000 */
[----:B------:R-:W-:Y:S01]  /*a940*/  VIADD R24, R25, 0xfffffc00 ;  /* 0xfffffc0019187836 */ /* 0x000fe20000000000 */
[----:B------:R-:W-:Y:S01]  /*a950*/  BSSY.RECONVERGENT B4, `(.L_x_119) ;  /* 0x0000030000047945 */ /* 0x000fe20003800200 */
[----:B------:R-:W-:Y:S01]  /*a960*/  VIADD R26, R1, 0x3f0 ;  /* 0x000003f0011a7836 */ /* 0x000fe20000000000 */
[----:B------:R-:W-:Y:S02]  /*a970*/  CS2R R74, SRZ ;  /* 0x00000000004a7805 */ /* 0x000fe4000001ff00 */
[----:B------:R-:W-:Y:S02]  /*a980*/  SHF.R.U32.HI R22, RZ, 0x6, R24 ;  /* 0x00000006ff167819 */ /* 0x000fe40000011618 */
[----:B------:R-:W-:Y:S02]  /*a990*/  ISETP.GE.U32.AND P0, PT, R24, 0x80, PT ;  /* 0x000000801800780c */ /* 0x000fe40003f06070 */
[C---:B------:R-:W-:Y:S02]  /*a9a0*/  IADD3 R27, PT, PT, -R22.reuse, 0x13, RZ ;  /* 0x00000013161b7810 */ /* 0x040fe40007ffe1ff */
[----:B------:R-:W-:-:S02]  /*a9b0*/  IADD3 R50, PT, PT, -R22, 0xf, RZ ;  /* 0x0000000f16327810 */ /* 0x000fc40007ffe1ff */
[----:B------:R-:W-:-:S04]  /*a9c0*/  SEL R27, R27, 0x12, P0 ;  /* 0x000000121b1b7807 */ /* 0x000fc80000000000 */
[----:B------:R-:W-:-:S13]  /*a9d0*/  ISETP.GE.AND P0, PT, R50, R27, PT ;  /* 0x0000001b3200720c */ /* 0x000fda0003f06270 */
[----:B------:R-:W-:Y:S05]  /*a9e0*/  @P0 BRA `(.L_x_120) ;  /* 0x0000000000980947 */ /* 0x000fea0003800000 */
[----:B------:R-:W0:Y:S01]  /*a9f0*/  LDC.64 R62, c[0x0][0x358] ;  /* 0x0000d600ff3e7b82 */ /* 0x000e220000000a00 */
[C---:B------:R-:W-:Y:S01]  /*aa00*/  SHF.L.U64.HI R61, R60.reuse, 0xb, R61 ;  /* 0x0000000b3c3d7819 */ /* 0x040fe2000001023d */
[----:B------:R-:W-:Y:S01]  /*aa10*/  BSSY.RECONVERGENT B5, `(.L_x_121) ;  /* 0x0000022000057945 */ /* 0x000fe20003800200 */
[----:B------:R-:W-:Y:S01]  /*aa20*/  IMAD.SHL.U32 R47, R60, 0x800, RZ ;  /* 0x000008003c2f7824 */ /* 0x000fe200078e00ff */
[----:B------:R-:W-:Y:S01]  /*aa30*/  IADD3 R49, PT, PT, RZ, -R22, -R27 ;  /* 0x80000016ff317210 */ /* 0x000fe20007ffe81b */
[----:B------:R-:W-:Y:S01]  /*aa40*/  IMAD.MOV.U32 R51, RZ, RZ, RZ ;  /* 0x000000ffff337224 */ /* 0x000fe200078e00ff */
[----:B------:R-:W-:Y:S02]  /*aa50*/  CS2R R74, SRZ ;  /* 0x00000000004a7805 */ /* 0x000fe4000001ff00 */
[----:B------:R-:W-:-:S07]  /*aa60*/  LOP3.LUT R61, R61, 0x80000000, RZ, 0xfc, !PT ;  /* 0x800000003d3d7812 */ /* 0x000fce00078efcff */
.L_x_122:
[----:B------:R-:W1:Y:S01]  /*aa70*/  LDC.64 R24, c[0x4][0x40] ;  /* 0x01001000ff187b82 */ /* 0x000e620000000a00 */
[----:B0-----:R-:W-:Y:S02]  /*aa80*/  R2UR UR10, R62 ;  /* 0x000000003e0a72ca */ /* 0x001fe400000e0000 */
[----:B------:R-:W-:Y:S01]  /*aa90*/  R2UR UR11, R63 ;  /* 0x000000003f0b72ca */ /* 0x000fe200000e0000 */
[----:B-1----:R-:W-:-:S12]  /*aaa0*/  IMAD.WIDE R24, R50, 0x8, R24 ;  /* 0x0000000832187825 */ /* 0x002fd800078e0218 */
[----:B------:R-:W2:Y:S01]  /*aab0*/  LDG.E.64.CONSTANT R24, desc[UR10][R24.64] ;  /* 0x0000000a18187981 */ /* 0x000ea2000c1e9b00 */
[----:B------:R-:W-:Y:S02]  /*aac0*/  IMAD.MOV.U32 R44, RZ, RZ, R74 ;  /* 0x000000ffff2c7224 */ /* 0x000fe400078e004a */
[----:B------:R-:W-:Y:S02]  /*aad0*/  IMAD.MOV.U32 R45, RZ, RZ, R75 ;  /* 0x000000ffff2d7224 */ /* 0x000fe400078e004b */
[----:B------:R-:W-:Y:S02]  /*aae0*/  VIADD R49, R49, 0x1 ;  /* 0x0000000131317836 */ /* 0x000fe40000000000 */
[----:B------:R-:W-:Y:S02]  /*aaf0*/  VIADD R50, R50, 0x1 ;  /* 0x0000000132327836 */ /* 0x000fe40000000000 */
[----:B--2---:R-:W-:-:S04]  /*ab00*/  IMAD.WIDE.U32 R44, P2, R24, R47, R44 ;  /* 0x0000002f182c7225 */ /* 0x004fc8000784002c */
[----:B------:R-:W-:Y:S02]  /*ab10*/  IMAD R75, R24, R61, RZ ;  /* 0x0000003d184b7224 */ /* 0x000fe400078e02ff */
[CC--:B------:R-:W-:Y:S02]  /*ab20*/  IMAD R60, R25.reuse, R47.reuse, RZ ;  /* 0x0000002f193c7224 */ /* 0x0c0fe400078e02ff */
[----:B------:R-:W-:Y:S01]  /*ab30*/  IMAD.HI.U32 R77, R25, R47, RZ ;  /* 0x0000002f194d7227 */ /* 0x000fe200078e00ff */
[----:B------:R-:W-:-:S03]  /*ab40*/  IADD3 R45, P0, PT, R75, R45, RZ ;  /* 0x0000002d4b2d7210 */ /* 0x000fc60007f1e0ff */
[----:B------:R-:W-:Y:S01]  /*ab50*/  IMAD R75, R51, 0x8, R26 ;  /* 0x00000008334b7824 */ /* 0x000fe200078e021a */
[----:B------:R-:W-:Y:S01]  /*ab60*/  IADD3 R45, P1, PT, R60, R45, RZ ;  /* 0x0000002d3c2d7210 */ /* 0x000fe20007f3e0ff */
[----:B------:R-:W-:-:S04]  /*ab70*/  IMAD.HI.U32 R60, R24, R61, RZ ;  /* 0x0000003d183c7227 */ /* 0x000fc800078e00ff */
[----:B------:R-:W-:Y:S01]  /*ab80*/  IMAD.X R24, RZ, RZ, R60, P2 ;  /* 0x000000ffff187224 */ /* 0x000fe200010e063c */
[----:B------:R0:W-:Y:S01]  /*ab90*/  STL.64 [R75], R44 ;  /* 0x0000002c4b007387 */ /* 0x0001e20000100a00 */
[----:B------:R-:W-:-:S03]  /*aba0*/  IMAD.HI.U32 R60, R25, R61, RZ ;  /* 0x0000003d193c7227 */ /* 0x000fc600078e00ff */
[----:B------:R-:W-:Y:S01]  /*abb0*/  IADD3.X R24, P0, PT, R77, R24, RZ, P0, !PT ;  /* 0x000000184d187210 */ /* 0x000fe2000071e4ff */
[----:B------:R-:W-:Y:S02]  /*abc0*/  IMAD R25, R25, R61, RZ ;  /* 0x0000003d19197224 */ /* 0x000fe400078e02ff */
[----:B------:R-:W-:-:S03]  /*abd0*/  VIADD R51, R51, 0x1 ;  /* 0x0000000133337836 */ /* 0x000fc60000000000 */
[----:B------:R-:W-:Y:S01]  /*abe0*/  IADD3.X R74, P1, PT, R25, R24, RZ, P1, !PT ;  /* 0x00000018194a7210 */ /* 0x000fe20000f3e4ff */
[----:B------:R-:W-:Y:S01]  /*abf0*/  IMAD.X R24, RZ, RZ, R60, P0 ;  /* 0x000000ffff187224 */ /* 0x000fe200000e063c */
[----:B------:R-:W-:-:S03]  /*ac00*/  ISETP.NE.AND P0, PT, R49, -0xf, PT ;  /* 0xfffffff13100780c */ /* 0x000fc60003f05270 */
[----:B0-----:R-:W-:-:S10]  /*ac10*/  IMAD.X R75, RZ, RZ, R24, P1 ;  /* 0x000000ffff4b7224 */ /* 0x001fd400008e0618 */
[----:B------:R-:W-:Y:S05]  /*ac20*/  @P0 BRA `(.L_x_122) ;  /* 0xfffffffc00900947 */ /* 0x000fea000383ffff */
[----:B------:R-:W-:Y:S05]  /*ac30*/  BSYNC.RECONVERGENT B5 ;  /* 0x0000000000057941 */ /* 0x000fea0003800200 */
.L_x_121:
[----:B------:R-:W-:-:S07]  /*ac40*/  IMAD.MOV.U32 R50, RZ, RZ, R27 ;  /* 0x000000ffff327224 */ /* 0x000fce00078e001b */
.L_x_120:
[----:B------:R-:W-:Y:S05]  /*ac50*/  BSYNC.RECONVERGENT B4 ;  /* 0x0000000000047941 */ /* 0x000fea0003800200 */
.L_x_119:
[----:B------:R-:W-:Y:S01]  /*ac60*/  LOP3.LUT P0, R79, R2, 0x3f, RZ, 0xc0, !PT ;  /* 0x0000003f024f7812 */ /* 0x000fe2000780c0ff */
[----:B------:R-:W-:-:S04]  /*ac70*/  IMAD.IADD R77, R22, 0x1, R50 ;  /* 0x00000001164d7824 */ /* 0x000fc800078e0232 */
[----:B------:R-:W-:-:S05]  /*ac80*/  IMAD.U32 R77, R77, 0x8, R26 ;  /* 0x000000084d4d7824 */ /* 0x000fca00078e001a */
[----:B------:R0:W-:Y:S04]  /*ac90*/  STL.64 [R77+-0x78], R74 ;  /* 0xffff884a4d007387 */ /* 0x0001e80000100a00 */
[----:B------:R-:W2:Y:S04]  /*aca0*/  @P0 LDL.64 R50, [R1+0x3f8] ;  /* 0x0003f80001320983 */ /* 0x000ea80000100a00 */
[----:B------:R-:W3:Y:S04]  /*acb0*/  LDL.64 R26, [R1+0x400] ;  /* 0x00040000011a7983 */ /* 0x000ee80000100a00 */
[----:B------:R-:W4:Y:S01]  /*acc0*/  LDL.64 R24, [R1+0x408] ;  /* 0x0004080001187983 */ /* 0x000f220000100a00 */
[----:B------:R-:W-:Y:S01]  /*acd0*/  @P0 LOP3.LUT R2, R79, 0x3f, RZ, 0x3c, !PT ;  /* 0x0000003f4f020812 */ /* 0x000fe200078e3cff */
[----:B------:R-:W-:Y:S01]  /*ace0*/  BSSY.RECONVERGENT B4, `(.L_x_123) ;  /* 0x0000034000047945 */ /* 0x000fe20003800200 */
[----:B--2---:R-:W-:-:S02]  /*acf0*/  @P0 SHF.R.U64 R45, R50, 0x1, R51 ;  /* 0x00000001322d0819 */ /* 0x004fc40000001233 */
[----:B------:R-:W-:Y:S02]  /*ad00*/  @P0 SHF.R.U32.HI R47, RZ, 0x1, R51 ;  /* 0x00000001ff2f0819 */ /* 0x000fe40000011633 */
[CC--:B---3--:R-:W-:Y:S02]  /*ad10*/  @P0 SHF.L.U32 R49, R26.reuse, R79.reuse, RZ ;  /* 0x0000004f1a310219 */ /* 0x0c8fe400000006ff */
[----:B------:R-:W-:Y:S02]  /*ad20*/  @P0 SHF.R.U64 R22, R45, R2, R47 ;  /* 0x000000022d160219 */ /* 0x000fe4000000122f */
[--C-:B------:R-:W-:Y:S02]  /*ad30*/  @P0 SHF.R.U32.HI R63, RZ, 0x1, R27.reuse ;  /* 0x00000001ff3f0819 */ /* 0x100fe4000001161b */
[C-C-:B------:R-:W-:Y:S02]  /*ad40*/  @P0 SHF.R.U64 R61, R26.reuse, 0x1, R27.reuse ;  /* 0x000000011a3d0819 */ /* 0x140fe4000000121b */
[----:B------:R-:W-:-:S02]  /*ad50*/  @P0 SHF.L.U64.HI R51, R26, R79, R27 ;  /* 0x0000004f1a330219 */ /* 0x000fc4000001021b */
[----:B------:R-:W-:Y:S02]  /*ad60*/  @P0 SHF.R.U32.HI R44, RZ, R2, R47 ;  /* 0x00000002ff2c0219 */ /* 0x000fe4000001162f */
[----:B------:R-:W-:Y:S02]  /*ad70*/  @P0 LOP3.LUT R26, R49, R22, RZ, 0xfc, !PT ;  /* 0x00000016311a0212 */ /* 0x000fe400078efcff */
[-C--:B----4-:R-:W-:Y:S02]  /*ad80*/  @P0 SHF.L.U32 R45, R24, R79.reuse, RZ ;  /* 0x0000004f182d0219 */ /* 0x090fe400000006ff */
[----:B------:R-:W-:Y:S02]  /*ad90*/  @P0 SHF.R.U64 R50, R61, R2, R63 ;  /* 0x000000023d320219 */ /* 0x000fe4000000123f */
[----:B------:R-:W-:Y:S01]  /*ada0*/  @P0 LOP3.LUT R27, R51, R44, RZ, 0xfc, !PT ;  /* 0x0000002c331b0212 */ /* 0x000fe200078efcff */
[----:B------:R-:W-:Y:S01]  /*adb0*/  IMAD.SHL.U32 R44, R26, 0x4, RZ ;  /* 0x000000041a2c7824 */ /* 0x000fe200078e00ff */
[----:B------:R-:W-:-:S02]  /*adc0*/  @P0 SHF.L.U64.HI R47, R24, R79, R25 ;  /* 0x0000004f182f0219 */ /* 0x000fc40000010219 */
[----:B------:R-:W-:Y:S02]  /*add0*/  @P0 SHF.R.U32.HI R2, RZ, R2, R63 ;  /* 0x00000002ff020219 */ /* 0x000fe4000001163f */
[----:B------:R-:W-:Y:S02]  /*ade0*/  @P0 LOP3.LUT R24, R45, R50, RZ, 0xfc, !PT ;  /* 0x000000322d180212 */ /* 0x000fe400078efcff */
[----:B------:R-:W-:Y:S02]  /*adf0*/  SHF.L.U64.HI R51, R26, 0x2, R27 ;  /* 0x000000021a337819 */ /* 0x000fe4000001021b */
[----:B------:R-:W-:Y:S02]  /*ae00*/  @P0 LOP3.LUT R25, R47, R2, RZ, 0xfc, !PT ;  /* 0x000000022f190212 */ /* 0x000fe400078efcff */
[----:B------:R-:W-:Y:S02]  /*ae10*/  SHF.L.W.U32.HI R27, R27, 0x2, R24 ;  /* 0x000000021b1b7819 */ /* 0x000fe40000010e18 */
[----:B------:R-:W-:-:S02]  /*ae20*/  IADD3 RZ, P0, PT, RZ, -R44, RZ ;  /* 0x8000002cffff7210 */ /* 0x000fc40007f1e0ff */
[----:B------:R-:W-:Y:S02]  /*ae30*/  LOP3.LUT R2, RZ, R51, RZ, 0x33, !PT ;  /* 0x00000033ff027212 */ /* 0x000fe400078e33ff */
[----:B------:R-:W-:Y:S02]  /*ae40*/  SHF.L.W.U32.HI R24, R24, 0x2, R25 ;  /* 0x0000000218187819 */ /* 0x000fe40000010e19 */
[----:B------:R-:W-:Y:S02]  /*ae50*/  LOP3.LUT R26, RZ, R27, RZ, 0x33, !PT ;  /* 0x0000001bff1a7212 */ /* 0x000fe400078e33ff */
[----:B------:R-:W-:Y:S02]  /*ae60*/  IADD3.X R22, P0, PT, RZ, R2, RZ, P0, !PT ;  /* 0x00000002ff167210 */ /* 0x000fe4000071e4ff */
[----:B------:R-:W-:Y:S02]  /*ae70*/  LOP3.LUT R2, RZ, R24, RZ, 0x33, !PT ;  /* 0x00000018ff027212 */ /* 0x000fe400078e33ff */
[----:B------:R-:W-:-:S02]  /*ae80*/  IADD3.X R26, P1, PT, RZ, R26, RZ, P0, !PT ;  /* 0x0000001aff1a7210 */ /* 0x000fc4000073e4ff */
[----:B------:R-:W-:-:S03]  /*ae90*/  ISETP.GT.U32.AND P2, PT, R27, -0x1, PT ;  /* 0xffffffff1b00780c */ /* 0x000fc60003f44070 */
[----:B------:R-:W-:Y:S01]  /*aea0*/  IMAD.X R45, RZ, RZ, R2, P1 ;  /* 0x000000ffff2d7224 */ /* 0x000fe200008e0602 */
[----:B------:R-:W-:-:S04]  /*aeb0*/  ISETP.GT.AND.EX P0, PT, R24, -0x1, PT, P2 ;  /* 0xffffffff1800780c */ /* 0x000fc80003f04320 */
[----:B------:R-:W-:Y:S02]  /*aec0*/  SEL R49, R24, R45, P0 ;  /* 0x0000002d18317207 */ /* 0x000fe40000000000 */
[----:B------:R-:W-:Y:S02]  /*aed0*/  SEL R47, R27, R26, P0 ;  /* 0x0000001a1b2f7207 */ /* 0x000fe40000000000 */
[----:B------:R-:W-:Y:S02]  /*aee0*/  ISETP.NE.U32.AND P1, PT, R49, RZ, PT ;  /* 0x000000ff3100720c */ /* 0x000fe40003f25070 */
[----:B------:R-:W-:Y:S02]  /*aef0*/  SEL R45, R51, R22, P0 ;  /* 0x00000016332d7207 */ /* 0x000fe40000000000 */
[----:B------:R-:W-:Y:S01]  /*af00*/  SEL R26, R47, R49, !P1 ;  /* 0x000000312f1a7207 */ /* 0x000fe20004800000 */
[----:B------:R-:W-:-:S05]  /*af10*/  @!P0 IMAD.MOV R44, RZ, RZ, -R44 ;  /* 0x000000ffff2c8224 */ /* 0x000fca00078e0a2c */
[----:B------:R-:W1:Y:S02]  /*af20*/  FLO.U32 R26, R26 ;  /* 0x0000001a001a7300 */ /* 0x000e6400000e0000 */
[C---:B-1----:R-:W-:Y:S02]  /*af30*/  IADD3 R27, PT, PT, -R26.reuse, 0x1f, RZ ;  /* 0x0000001f1a1b7810 */ /* 0x042fe40007ffe1ff */
[----:B------:R-:W-:-:S03]  /*af40*/  IADD3 R2, PT, PT, -R26, 0x3f, RZ ;  /* 0x0000003f1a027810 */ /* 0x000fc60007ffe1ff */
[----:B------:R-:W-:-:S05]  /*af50*/  @P1 IMAD.MOV R2, RZ, RZ, R27 ;  /* 0x000000ffff021224 */ /* 0x000fca00078e021b */
[----:B------:R-:W-:-:S13]  /*af60*/  ISETP.NE.AND P1, PT, R2, RZ, PT ;  /* 0x000000ff0200720c */ /* 0x000fda0003f25270 */
[----:B0-----:R-:W-:Y:S05]  /*af70*/  @!P1 BRA `(.L_x_124) ;  /* 0x0000000000289947 */ /* 0x001fea0003800000 */
[----:B------:R-:W-:Y:S02]  /*af80*/  LOP3.LUT R22, R2, 0x3f, RZ, 0xc0, !PT ;  /* 0x0000003f02167812 */ /* 0x000fe400078ec0ff */
[--C-:B------:R-:W-:Y:S02]  /*af90*/  SHF.R.U64 R27, R44, 0x1, R45.reuse ;  /* 0x000000012c1b7819 */ /* 0x100fe4000000122d */
[----:B------:R-:W-:Y:S02]  /*afa0*/  SHF.R.U32.HI R45, RZ, 0x1, R45 ;  /* 0x00000001ff2d7819 */ /* 0x000fe4000001162d */
[----:B------:R-:W-:Y:S02]  /*afb0*/  LOP3.LUT R26, R2, 0x3f, RZ, 0xc, !PT ;  /* 0x0000003f021a7812 */ /* 0x000fe400078e0cff */
[CC--:B------:R-:W-:Y:S02]  /*afc0*/  SHF.L.U64.HI R49, R47.reuse, R22.reuse, R49 ;  /* 0x000000162f317219 */ /* 0x0c0fe40000010231 */
[----:B------:R-:W-:-:S02]  /*afd0*/  SHF.L.U32 R47, R47, R22, RZ ;  /* 0x000000162f2f7219 */ /* 0x000fc400000006ff */
[-CC-:B------:R-:W-:Y:S02]  /*afe0*/  SHF.R.U64 R22, R27, R26.reuse, R45.reuse ;  /* 0x0000001a1b167219 */ /* 0x180fe4000000122d */
[----:B------:R-:W-:Y:S02]  /*aff0*/  SHF.R.U32.HI R26, RZ, R26, R45 ;  /* 0x0000001aff1a7219 */ /* 0x000fe4000001162d */
[----:B------:R-:W-:Y:S02]  /*b000*/  LOP3.LUT R47, R47, R22, RZ, 0xfc, !PT ;  /* 0x000000162f2f7212 */ /* 0x000fe400078efcff */
[----:B------:R-:W-:-:S07]  /*b010*/  LOP3.LUT R49, R49, R26, RZ, 0xfc, !PT ;  /* 0x0000001a31317212 */ /* 0x000fce00078efcff */
.L_x_124:
[----:B------:R-:W-:Y:S05]  /*b020*/  BSYNC.RECONVERGENT B4 ;  /* 0x0000000000047941 */ /* 0x000fea0003800200 */
.L_x_123:
[----:B------:R-:W-:-:S04]  /*b030*/  IMAD.WIDE.U32 R44, R47, 0x2168c235, RZ ;  /* 0x2168c2352f2c7825 */ /* 0x000fc800078e00ff */
[----:B------:R-:W-:Y:S01]  /*b040*/  IMAD.MOV.U32 R26, RZ, RZ, R45 ;  /* 0x000000ffff1a7224 */ /* 0x000fe200078e002d */
[----:B------:R-:W-:Y:S01]  /*b050*/  IADD3 RZ, P1, PT, R44, R44, RZ ;  /* 0x0000002c2cff7210 */ /* 0x000fe20007f3e0ff */
[----:B------:R-:W-:Y:S02]  /*b060*/  IMAD.MOV.U32 R27, RZ, RZ, RZ ;  /* 0x000000ffff1b7224 */ /* 0x000fe400078e00ff */
[----:B------:R-:W-:-:S04]  /*b070*/  IMAD.HI.U32 R22, R49, -0x36f0255e, RZ ;  /* 0xc90fdaa231167827 */ /* 0x000fc800078e00ff */
[----:B------:R-:W-:-:S04]  /*b080*/  IMAD.WIDE.U32 R26, R47, -0x36f0255e, R26 ;  /* 0xc90fdaa22f1a7825 */ /* 0x000fc800078e001a */
[----:B------:R-:W-:-:S04]  /*b090*/  IMAD.WIDE.U32 R26, P2, R49, 0x2168c235, R26 ;  /* 0x2168c235311a7825 */ /* 0x000fc8000784001a */
[----:B------:R-:W-:Y:S01]  /*b0a0*/  IMAD R49, R49, -0x36f0255e, RZ ;  /* 0xc90fdaa231317824 */ /* 0x000fe200078e02ff */
[----:B------:R-:W-:Y:S01]  /*b0b0*/  IADD3.X RZ, P1, PT, R26, R26, RZ, P1, !PT ;  /* 0x0000001a1aff7210 */ /* 0x000fe20000f3e4ff */
[----:B------:R-:W-:-:S03]  /*b0c0*/  IMAD.X R22, RZ, RZ, R22, P2 ;  /* 0x000000ffff167224 */ /* 0x000fc600010e0616 */
[----:B------:R-:W-:-:S04]  /*b0d0*/  IADD3 R27, P2, PT, R49, R27, RZ ;  /* 0x0000001b311b7210 */ /* 0x000fc80007f5e0ff */
[C---:B------:R-:W-:Y:S01]  /*b0e0*/  ISETP.GT.U32.AND P3, PT, R27.reuse, RZ, PT ;  /* 0x000000ff1b00720c */ /* 0x040fe20003f64070 */
[----:B------:R-:W-:Y:S01]  /*b0f0*/  IMAD.X R22, RZ, RZ, R22, P2 ;  /* 0x000000ffff167224 */ /* 0x000fe200010e0616 */
[----:B------:R-:W-:-:S04]  /*b100*/  IADD3.X R26, P2, PT, R27, R27, RZ, P1, !PT ;  /* 0x0000001b1b1a7210 */ /* 0x000fc80000f5e4ff */
[C---:B------:R-:W-:Y:S01]  /*b110*/  ISETP.GT.AND.EX P1, PT, R22.reuse, RZ, PT, P3 ;  /* 0x000000ff1600720c */ /* 0x040fe20003f24330 */
[----:B------:R-:W-:-:S03]  /*b120*/  IMAD.X R45, R22, 0x1, R22, P2 ;  /* 0x00000001162d7824 */ /* 0x000fc600010e0616 */
[----:B------:R-:W-:Y:S02]  /*b130*/  SEL R26, R26, R27, P1 ;  /* 0x0000001b1a1a7207 */ /* 0x000fe40000800000 */
[----:B------:R-:W-:Y:S02]  /*b140*/  SEL R27, R45, R22, P1 ;  /* 0x000000162d1b7207 */ /* 0x000fe40000800000 */
[----:B------:R-:W-:Y:S02]  /*b150*/  IADD3 R26, P2, PT, R26, 0x1, RZ ;  /* 0x000000011a1a7810 */ /* 0x000fe40007f5e0ff */
[----:B------:R-:W-:Y:S02]  /*b160*/  SEL R45, RZ, 0xffffffff, !P1 ;  /* 0xffffffffff2d7807 */ /* 0x000fe40004800000 */
[----:B------:R-:W-:Y:S01]  /*b170*/  LOP3.LUT P1, R22, R48, 0x80000000, RZ, 0xc0, !PT ;  /* 0x8000000030167812 */ /* 0x000fe2000782c0ff */
[----:B------:R-:W-:Y:S02]  /*b180*/  IMAD.X R27, RZ, RZ, R27, P2 ;  /* 0x000000ffff1b7224 */ /* 0x000fe400010e061b */
[----:B------:R-:W-:Y:S01]  /*b190*/  IMAD.IADD R44, R45, 0x1, -R2 ;  /* 0x000000012d2c7824 */ /* 0x000fe200078e0a02 */
[----:B------:R-:W-:-:S02]  /*b1a0*/  SHF.R.U32.HI R45, RZ, 0x1e, R25 ;  /* 0x0000001eff2d7819 */ /* 0x000fc40000011619 */
[----:B------:R-:W-:Y:S01]  /*b1b0*/  SHF.R.U64 R26, R26, 0xa, R27 ;  /* 0x0000000a1a1a7819 */ /* 0x000fe2000000121b */
[----:B------:R-:W-:Y:S01]  /*b1c0*/  IMAD.SHL.U32 R25, R44, 0x100000, RZ ;  /* 0x001000002c197824 */ /* 0x000fe200078e00ff */
[----:B------:R-:W-:Y:S02]  /*b1d0*/  LEA.HI R24, R24, R45, RZ, 0x1 ;  /* 0x0000002d18187211 */ /* 0x000fe400078f08ff */
[----:B------:R-:W-:Y:S02]  /*b1e0*/  IADD3 R26, P2, PT, R26, 0x1, RZ ;  /* 0x000000011a1a7810 */ /* 0x000fe40007f5e0ff */
[----:B------:R-:W-:Y:S01]  /*b1f0*/  @!P0 LOP3.LUT R22, R22, 0x80000000, RZ, 0x3c, !PT ;  /* 0x8000000016168812 */ /* 0x000fe200078e3cff */
[----:B------:R-:W-:Y:S01]  /*b200*/  @P1 IMAD.MOV R24, RZ, RZ, -R24 ;  /* 0x000000ffff181224 */ /* 0x000fe200078e0a18 */
[----:B------:R-:W-:-:S04]  /*b210*/  LEA.HI.X R27, R27, RZ, RZ, 0x16, P2 ;  /* 0x000000ff1b1b7211 */ /* 0x000fc800010fb4ff */
[--C-:B------:R-:W-:Y:S02]  /*b220*/  SHF.R.U64 R2, R26, 0x1, R27.reuse ;  /* 0x000000011a027819 */ /* 0x100fe4000000121b */
[----:B------:R-:W-:Y:S02]  /*b230*/  SHF.R.U32.HI R26, RZ, 0x1, R27 ;  /* 0x00000001ff1a7819 */ /* 0x000fe4000001161b */
[----:B------:R-:W-:-:S04]  /*b240*/  IADD3 R60, P2, P3, RZ, RZ, R2 ;  /* 0x000000ffff3c7210 */ /* 0x000fc80007b5e002 */
[----:B------:R-:W-:-:S04]  /*b250*/  IADD3.X R25, PT, PT, R25, 0x3fe00000, R26, P2, P3 ;  /* 0x3fe0000019197810 */ /* 0x000fc800017e641a */
[----:B------:R-:W-:-:S07]  /*b260*/  LOP3.LUT R61, R25, R22, RZ, 0xfc, !PT ;  /* 0x00000016193d7212 */ /* 0x000fce00078efcff */
.L_x_118:
[----:B------:R-:W-:Y:S02]  /*b270*/  IMAD.MOV.U32 R47, RZ, RZ, 0x0 ;  /* 0x00000000ff2f7424 */ /* 0x000fe400078e00ff */
[----:B------:R-:W-:Y:S02]  /*b280*/  IMAD.MOV.U32 R2, RZ, RZ, R24 ;  /* 0x000000ffff027224 */ /* 0x000fe400078e0018 */
[----:B------:R-:W-:Y:S05]  /*b290*/  RET.REL.NODEC R46 `(_Z12gpu_functionP7double3) ;  /* 0xffffff4c2e587950 */ /* 0x000fea0003c3ffff */
.L_x_125:
[----:B------:R-:W-:-:S00]  /*b2a0*/  BRA `(.L_x_125) ;  /* 0xfffffffc00fc7947 */ /* 0x000fc0000383ffff */
[----:B------:R-:W-:-:S00]  /*b2b0*/  NOP ;  /* 0x0000000000007918 */ /* 0x000fc00000000000 */
        /* <DEDUP_REMOVED lines=12> */
.L_x_130:


//--------------------- .nv.global.init           --------------------------
	.section	.nv.global.init,"aw",@progbits
	.align	16
.nv.global.init:
	.type		__cudart_sin_cos_coeffs,@object
	.size		__cudart_sin_cos_coeffs,(__cudart_i2opi_d - __cudart_sin_cos_coeffs)
__cudart_sin_cos_coeffs:
        /*0000*/ 	.byte	0x46, 0xd2, 0xb0, 0x2c, 0xf1, 0xe5, 0x5a, 0xbe, 0x92, 0xe3, 0xac, 0x69, 0xe3, 0x1d, 0xc7, 0x3e
        /*0010*/ 	.byte	0xa1, 0x62, 0xdb, 0x19, 0xa0, 0x01, 0x2a, 0xbf, 0x18, 0x08, 0x11, 0x11, 0x11, 0x11, 0x81, 0x3f
        /*0020*/ 	.byte	0x54, 0x55, 0x55, 0x55, 0x55, 0x55, 0xc5, 0xbf, 0x00, 0x00, 0x00, 0x00, 0x00, 0x00, 0x00, 0x00
        /*0030*/ 	.byte	0x00, 0x00, 0x00, 0x00, 0x00, 0x00, 0x00, 0x00, 0x64, 0x81, 0xfd, 0x20, 0x83, 0xff, 0xa8, 0xbd
        /*0040*/ 	.byte	0x28, 0x85, 0xef, 0xc1, 0xa7, 0xee, 0x21, 0x3e, 0xd9, 0xe6, 0x06, 0x8e, 0x4f, 0x7e, 0x92, 0xbe
        /*0050*/ 	.byte	0xe9, 0xbc, 0xdd, 0x19, 0xa0, 0x01, 0xfa, 0x3e, 0x47, 0x5d, 0xc1, 0x16, 0x6c, 0xc1, 0x56, 0xbf
        /*0060*/ 	.byte	0x51, 0x55, 0x55, 0x55, 0x55, 0x55, 0xa5, 0x3f, 0x00, 0x00, 0x00, 0x00, 0x00, 0x00, 0xe0, 0xbf
        /*0070*/ 	.byte	0x00, 0x00, 0x00, 0x00, 0x00, 0x00, 0xf0, 0x3f, 0x00, 0x00, 0x00, 0x00, 0x00, 0x00, 0x00, 0x00
	.type		__cudart_i2opi_d,@object
	.size		__cudart_i2opi_d,(mrg32k3aM1SubSeq - __cudart_i2opi_d)
__cudart_i2opi_d:
        /* <DEDUP_REMOVED lines=9> */
	.type		mrg32k3aM1SubSeq,@object
	.size		mrg32k3aM1SubSeq,(mrg32k3aM2SubSeq - mrg32k3aM1SubSeq)
mrg32k3aM1SubSeq:
        /* <DEDUP_REMOVED lines=126> */
	.type		mrg32k3aM2SubSeq,@object
	.size		mrg32k3aM2SubSeq,(mrg32k3aM1 - mrg32k3aM2SubSeq)
mrg32k3aM2SubSeq:
        /* <DEDUP_REMOVED lines=126> */
	.type		mrg32k3aM1,@object
	.size		mrg32k3aM1,(mrg32k3aM1Seq - mrg32k3aM1)
mrg32k3aM1:
        /* <DEDUP_REMOVED lines=144> */
	.type		mrg32k3aM1Seq,@object
	.size		mrg32k3aM1Seq,(mrg32k3aM2 - mrg32k3aM1Seq)
mrg32k3aM1Seq:
        /* <DEDUP_REMOVED lines=144> */
	.type		mrg32k3aM2,@object
	.size		mrg32k3aM2,(mrg32k3aM2Seq - mrg32k3aM2)
mrg32k3aM2:
        /* <DEDUP_REMOVED lines=144> */
	.type		mrg32k3aM2Seq,@object
	.size		mrg32k3aM2Seq,(precalc_xorwow_matrix - mrg32k3aM2Seq)
mrg32k3aM2Seq:
        /* <DEDUP_REMOVED lines=144> */
	.type		precalc_xorwow_matrix,@object
	.size		precalc_xorwow_matrix,(precalc_xorwow_offset_matrix - precalc_xorwow_matrix)
precalc_xorwow_matrix:
        /* <DEDUP_REMOVED lines=6400> */
	.type		precalc_xorwow_offset_matrix,@object
	.size		precalc_xorwow_offset_matrix,(.L_1 - precalc_xorwow_offset_matrix)
precalc_xorwow_offset_matrix:
        /* <DEDUP_REMOVED lines=6400> */
.L_1:


//--------------------- .nv.shared.reserved.0     --------------------------
	.section	.nv.shared.reserved.0,"aw",@nobits
	.weak		__nv_reservedSMEM_offset_0_alias
	.size		__nv_reservedSMEM_offset_0_alias, 0, 64
	.other		__nv_reservedSMEM_offset_0_alias,@"STO_CUDA_RESERVED_SHARED STV_DEFAULT"
__nv_reservedSMEM_offset_0_alias:
	.zero		0
	.zero		64


//--------------------- .nv.constant0._Z12gpu_functionP7double3 --------------------------
	.section	.nv.constant0._Z12gpu_functionP7double3,"a",@progbits
	.sectionflags	@""
	.align	4
.nv.constant0._Z12gpu_functionP7double3:
	.zero		904


//--------------------- SYMBOLS --------------------------

	.type		.nv.reservedSmem.offset0,@object
	.size		.nv.reservedSmem.offset0,0x4
